//
// Generated by NVIDIA NVVM Compiler
//
// Compiler Build ID: CL-36424714
// Cuda compilation tools, release 13.0, V13.0.88
// Based on NVVM 20.0.0
//

.version 9.0
.target sm_100
.address_size 64

	// .globl	_Z23assignClusterKernel_SoAPKfPiiii
.const .align 4 .b8 c_centroids[4000];
.const .align 4 .b8 c_centroid_norms[40];
.extern .shared .align 16 .b8 s_block_centroids[];

.visible .entry _Z23assignClusterKernel_SoAPKfPiiii(
	.param .u64 .ptr .align 1 _Z23assignClusterKernel_SoAPKfPiiii_param_0,
	.param .u64 .ptr .align 1 _Z23assignClusterKernel_SoAPKfPiiii_param_1,
	.param .u32 _Z23assignClusterKernel_SoAPKfPiiii_param_2,
	.param .u32 _Z23assignClusterKernel_SoAPKfPiiii_param_3,
	.param .u32 _Z23assignClusterKernel_SoAPKfPiiii_param_4
)
{
	.reg .pred 	%p<19>;
	.reg .b32 	%r<74>;
	.reg .b32 	%f<96>;
	.reg .b64 	%rd<55>;

	ld.param.u64 	%rd6, [_Z23assignClusterKernel_SoAPKfPiiii_param_0];
	ld.param.u64 	%rd5, [_Z23assignClusterKernel_SoAPKfPiiii_param_1];
	ld.param.u32 	%r39, [_Z23assignClusterKernel_SoAPKfPiiii_param_2];
	ld.param.u32 	%r40, [_Z23assignClusterKernel_SoAPKfPiiii_param_3];
	ld.param.u32 	%r41, [_Z23assignClusterKernel_SoAPKfPiiii_param_4];
	cvta.to.global.u64 	%rd1, %rd6;
	mov.u32 	%r42, %ctaid.x;
	mov.u32 	%r43, %ntid.x;
	mov.u32 	%r44, %tid.x;
	mad.lo.s32 	%r1, %r42, %r43, %r44;
	setp.ge.s32 	%p1, %r1, %r39;
	@%p1 bra 	$L__BB0_23;
	setp.lt.s32 	%p2, %r41, 1;
	mov.b32 	%r73, 0;
	@%p2 bra 	$L__BB0_22;
	setp.lt.s32 	%p3, %r40, 1;
	@%p3 bra 	$L__BB0_16;
	and.b32  	%r2, %r40, 7;
	add.s32 	%r3, %r2, -1;
	and.b32  	%r4, %r40, 3;
	and.b32  	%r5, %r40, 2147483640;
	and.b32  	%r6, %r40, 1;
	neg.s32 	%r7, %r5;
	shl.b32 	%r8, %r39, 3;
	mov.f32 	%f84, 0f7F7FFFFF;
	mov.b32 	%r58, 0;
	mov.u64 	%rd49, c_centroids;
	mul.wide.s32 	%rd39, %r39, 4;
	mov.u32 	%r73, %r58;
$L__BB0_4:
	setp.lt.u32 	%p10, %r40, 8;
	mul.lo.s32 	%r11, %r58, %r40;
	mov.f32 	%f92, 0f00000000;
	mov.b32 	%r63, 0;
	@%p10 bra 	$L__BB0_7;
	mul.wide.u32 	%rd7, %r11, 4;
	add.s64 	%rd9, %rd49, %rd7;
	add.s64 	%rd54, %rd9, 16;
	mov.f32 	%f92, 0f00000000;
	mov.u32 	%r60, %r1;
	mov.u32 	%r61, %r7;
$L__BB0_6:
	.pragma "nounroll";
	mul.wide.s32 	%rd10, %r60, 4;
	add.s64 	%rd11, %rd1, %rd10;
	ld.global.nc.f32 	%f26, [%rd11];
	ld.const.f32 	%f27, [%rd54+-16];
	sub.f32 	%f28, %f26, %f27;
	fma.rn.f32 	%f29, %f28, %f28, %f92;
	mul.wide.s32 	%rd12, %r39, 4;
	add.s64 	%rd13, %rd11, %rd12;
	ld.global.nc.f32 	%f30, [%rd13];
	ld.const.f32 	%f31, [%rd54+-12];
	sub.f32 	%f32, %f30, %f31;
	fma.rn.f32 	%f33, %f32, %f32, %f29;
	add.s64 	%rd14, %rd13, %rd12;
	ld.global.nc.f32 	%f34, [%rd14];
	ld.const.f32 	%f35, [%rd54+-8];
	sub.f32 	%f36, %f34, %f35;
	fma.rn.f32 	%f37, %f36, %f36, %f33;
	add.s64 	%rd15, %rd14, %rd12;
	ld.global.nc.f32 	%f38, [%rd15];
	ld.const.f32 	%f39, [%rd54+-4];
	sub.f32 	%f40, %f38, %f39;
	fma.rn.f32 	%f41, %f40, %f40, %f37;
	add.s64 	%rd16, %rd15, %rd12;
	ld.global.nc.f32 	%f42, [%rd16];
	ld.const.f32 	%f43, [%rd54];
	sub.f32 	%f44, %f42, %f43;
	fma.rn.f32 	%f45, %f44, %f44, %f41;
	add.s64 	%rd17, %rd16, %rd12;
	ld.global.nc.f32 	%f46, [%rd17];
	ld.const.f32 	%f47, [%rd54+4];
	sub.f32 	%f48, %f46, %f47;
	fma.rn.f32 	%f49, %f48, %f48, %f45;
	add.s64 	%rd18, %rd17, %rd12;
	ld.global.nc.f32 	%f50, [%rd18];
	ld.const.f32 	%f51, [%rd54+8];
	sub.f32 	%f52, %f50, %f51;
	fma.rn.f32 	%f53, %f52, %f52, %f49;
	add.s64 	%rd19, %rd18, %rd12;
	ld.global.nc.f32 	%f54, [%rd19];
	ld.const.f32 	%f55, [%rd54+12];
	sub.f32 	%f56, %f54, %f55;
	fma.rn.f32 	%f92, %f56, %f56, %f53;
	add.s32 	%r61, %r61, 8;
	add.s32 	%r60, %r60, %r8;
	add.s64 	%rd54, %rd54, 32;
	setp.ne.s32 	%p11, %r61, 0;
	mov.u32 	%r63, %r5;
	@%p11 bra 	$L__BB0_6;
$L__BB0_7:
	setp.eq.s32 	%p12, %r2, 0;
	@%p12 bra 	$L__BB0_15;
	setp.lt.u32 	%p13, %r3, 3;
	@%p13 bra 	$L__BB0_10;
	mad.lo.s32 	%r52, %r63, %r39, %r1;
	mul.wide.s32 	%rd20, %r52, 4;
	add.s64 	%rd21, %rd1, %rd20;
	ld.global.nc.f32 	%f58, [%rd21];
	add.s32 	%r53, %r63, %r11;
	mul.wide.u32 	%rd22, %r53, 4;
	add.s64 	%rd24, %rd49, %rd22;
	ld.const.f32 	%f59, [%rd24];
	sub.f32 	%f60, %f58, %f59;
	fma.rn.f32 	%f61, %f60, %f60, %f92;
	add.s64 	%rd26, %rd21, %rd39;
	ld.global.nc.f32 	%f62, [%rd26];
	cvt.u64.u32 	%rd27, %r11;
	cvt.u64.u32 	%rd28, %r63;
	add.s64 	%rd29, %rd28, %rd27;
	shl.b64 	%rd30, %rd29, 2;
	add.s64 	%rd31, %rd49, %rd30;
	ld.const.f32 	%f63, [%rd31+4];
	sub.f32 	%f64, %f62, %f63;
	fma.rn.f32 	%f65, %f64, %f64, %f61;
	add.s64 	%rd32, %rd26, %rd39;
	ld.global.nc.f32 	%f66, [%rd32];
	ld.const.f32 	%f67, [%rd31+8];
	sub.f32 	%f68, %f66, %f67;
	fma.rn.f32 	%f69, %f68, %f68, %f65;
	add.s64 	%rd33, %rd32, %rd39;
	ld.global.nc.f32 	%f70, [%rd33];
	ld.const.f32 	%f71, [%rd31+12];
	sub.f32 	%f72, %f70, %f71;
	fma.rn.f32 	%f92, %f72, %f72, %f69;
	add.s32 	%r63, %r63, 4;
$L__BB0_10:
	setp.eq.s32 	%p14, %r4, 0;
	@%p14 bra 	$L__BB0_15;
	setp.eq.s32 	%p15, %r4, 1;
	@%p15 bra 	$L__BB0_13;
	mad.lo.s32 	%r54, %r63, %r39, %r1;
	mul.wide.s32 	%rd34, %r54, 4;
	add.s64 	%rd35, %rd1, %rd34;
	ld.global.nc.f32 	%f74, [%rd35];
	add.s32 	%r55, %r63, %r11;
	mul.wide.u32 	%rd36, %r55, 4;
	add.s64 	%rd38, %rd49, %rd36;
	ld.const.f32 	%f75, [%rd38];
	sub.f32 	%f76, %f74, %f75;
	fma.rn.f32 	%f77, %f76, %f76, %f92;
	add.s64 	%rd40, %rd35, %rd39;
	ld.global.nc.f32 	%f78, [%rd40];
	cvt.u64.u32 	%rd41, %r11;
	cvt.u64.u32 	%rd42, %r63;
	add.s64 	%rd43, %rd42, %rd41;
	shl.b64 	%rd44, %rd43, 2;
	add.s64 	%rd45, %rd49, %rd44;
	ld.const.f32 	%f79, [%rd45+4];
	sub.f32 	%f80, %f78, %f79;
	fma.rn.f32 	%f92, %f80, %f80, %f77;
	add.s32 	%r63, %r63, 2;
$L__BB0_13:
	setp.eq.s32 	%p16, %r6, 0;
	@%p16 bra 	$L__BB0_15;
	mad.lo.s32 	%r56, %r63, %r39, %r1;
	mul.wide.s32 	%rd46, %r56, 4;
	add.s64 	%rd47, %rd1, %rd46;
	ld.global.nc.f32 	%f81, [%rd47];
	add.s32 	%r57, %r63, %r11;
	mul.wide.u32 	%rd48, %r57, 4;
	add.s64 	%rd50, %rd49, %rd48;
	ld.const.f32 	%f82, [%rd50];
	sub.f32 	%f83, %f81, %f82;
	fma.rn.f32 	%f92, %f83, %f83, %f92;
$L__BB0_15:
	setp.lt.f32 	%p17, %f92, %f84;
	selp.f32 	%f84, %f92, %f84, %p17;
	selp.b32 	%r73, %r58, %r73, %p17;
	add.s32 	%r58, %r58, 1;
	setp.eq.s32 	%p18, %r58, %r41;
	@%p18 bra 	$L__BB0_22;
	bra.uni 	$L__BB0_4;
$L__BB0_16:
	and.b32  	%r23, %r41, 3;
	setp.lt.u32 	%p4, %r41, 4;
	mov.f32 	%f94, 0f7F7FFFFF;
	mov.b32 	%r70, 0;
	mov.u32 	%r73, %r70;
	@%p4 bra 	$L__BB0_19;
	and.b32  	%r70, %r41, 2147483644;
	mov.f32 	%f94, 0f7F7FFFFF;
	mov.b32 	%r65, 0;
	mov.u32 	%r73, %r65;
$L__BB0_18:
	setp.gt.f32 	%p5, %f94, 0f00000000;
	selp.f32 	%f94, 0f00000000, %f94, %p5;
	selp.b32 	%r73, %r65, %r73, %p5;
	add.s32 	%r65, %r65, 4;
	setp.ne.s32 	%p6, %r65, %r70;
	@%p6 bra 	$L__BB0_18;
$L__BB0_19:
	setp.eq.s32 	%p7, %r23, 0;
	@%p7 bra 	$L__BB0_22;
	mov.b32 	%r72, 0;
$L__BB0_21:
	.pragma "nounroll";
	setp.gt.f32 	%p8, %f94, 0f00000000;
	selp.f32 	%f94, 0f00000000, %f94, %p8;
	selp.b32 	%r73, %r70, %r73, %p8;
	add.s32 	%r70, %r70, 1;
	add.s32 	%r72, %r72, 1;
	setp.ne.s32 	%p9, %r72, %r23;
	@%p9 bra 	$L__BB0_21;
$L__BB0_22:
	cvta.to.global.u64 	%rd51, %rd5;
	mul.wide.s32 	%rd52, %r1, 4;
	add.s64 	%rd53, %rd51, %rd52;
	st.global.u32 	[%rd53], %r73;
$L__BB0_23:
	ret;

}
	// .globl	_Z32computeNewCentroidsKernel_SharedPKfPKiPdPiiii
.visible .entry _Z32computeNewCentroidsKernel_SharedPKfPKiPdPiiii(
	.param .u64 .ptr .align 1 _Z32computeNewCentroidsKernel_SharedPKfPKiPdPiiii_param_0,
	.param .u64 .ptr .align 1 _Z32computeNewCentroidsKernel_SharedPKfPKiPdPiiii_param_1,
	.param .u64 .ptr .align 1 _Z32computeNewCentroidsKernel_SharedPKfPKiPdPiiii_param_2,
	.param .u64 .ptr .align 1 _Z32computeNewCentroidsKernel_SharedPKfPKiPdPiiii_param_3,
	.param .u32 _Z32computeNewCentroidsKernel_SharedPKfPKiPdPiiii_param_4,
	.param .u32 _Z32computeNewCentroidsKernel_SharedPKfPKiPdPiiii_param_5,
	.param .u32 _Z32computeNewCentroidsKernel_SharedPKfPKiPdPiiii_param_6
)
{
	.reg .pred 	%p<21>;
	.reg .b32 	%r<96>;
	.reg .b32 	%f<61>;
	.reg .b64 	%rd<52>;
	.reg .b64 	%fd<4>;

	ld.param.u64 	%rd7, [_Z32computeNewCentroidsKernel_SharedPKfPKiPdPiiii_param_0];
	ld.param.u64 	%rd4, [_Z32computeNewCentroidsKernel_SharedPKfPKiPdPiiii_param_1];
	ld.param.u64 	%rd6, [_Z32computeNewCentroidsKernel_SharedPKfPKiPdPiiii_param_3];
	ld.param.u32 	%r44, [_Z32computeNewCentroidsKernel_SharedPKfPKiPdPiiii_param_4];
	ld.param.u32 	%r45, [_Z32computeNewCentroidsKernel_SharedPKfPKiPdPiiii_param_5];
	ld.param.u32 	%r46, [_Z32computeNewCentroidsKernel_SharedPKfPKiPdPiiii_param_6];
	cvta.to.global.u64 	%rd1, %rd7;
	mul.lo.s32 	%r1, %r46, %r45;
	mov.u32 	%r95, %tid.x;
	mov.u32 	%r47, %ctaid.x;
	mov.u32 	%r3, %ntid.x;
	mad.lo.s32 	%r4, %r47, %r3, %r95;
	setp.ge.s32 	%p1, %r95, %r1;
	mov.u32 	%r83, %r95;
	@%p1 bra 	$L__BB1_1;
	bra.uni 	$L__BB1_28;
$L__BB1_1:
	shl.b32 	%r52, %r1, 2;
	mov.u32 	%r53, s_block_centroids;
	add.s32 	%r5, %r53, %r52;
	setp.ge.s32 	%p3, %r95, %r46;
	mov.u32 	%r84, %r95;
	@%p3 bra 	$L__BB1_3;
$L__BB1_2:
	shl.b32 	%r54, %r84, 2;
	add.s32 	%r55, %r5, %r54;
	mov.b32 	%r56, 0;
	st.shared.u32 	[%r55], %r56;
	add.s32 	%r84, %r84, %r3;
	setp.lt.s32 	%p4, %r84, %r46;
	@%p4 bra 	$L__BB1_2;
$L__BB1_3:
	bar.sync 	0;
	setp.ge.s32 	%p5, %r4, %r44;
	@%p5 bra 	$L__BB1_17;
	cvta.to.global.u64 	%rd8, %rd4;
	mul.wide.s32 	%rd9, %r4, 4;
	add.s64 	%rd10, %rd8, %rd9;
	ld.global.nc.u32 	%r10, [%rd10];
	shl.b32 	%r57, %r10, 2;
	add.s32 	%r58, %r5, %r57;
	atom.shared.add.u32 	%r59, [%r58], 1;
	setp.lt.s32 	%p6, %r45, 1;
	@%p6 bra 	$L__BB1_17;
	mul.lo.s32 	%r11, %r10, %r45;
	and.b32  	%r12, %r45, 15;
	setp.lt.u32 	%p7, %r45, 16;
	mov.b32 	%r89, 0;
	@%p7 bra 	$L__BB1_8;
	and.b32  	%r89, %r45, 2147483632;
	neg.s32 	%r87, %r89;
	shl.b32 	%r15, %r44, 4;
	shl.b32 	%r61, %r11, 2;
	add.s32 	%r63, %r61, %r53;
	add.s32 	%r85, %r63, 32;
	mul.wide.s32 	%rd13, %r44, 4;
	mov.u32 	%r86, %r4;
$L__BB1_7:
	.pragma "nounroll";
	mul.wide.s32 	%rd11, %r86, 4;
	add.s64 	%rd12, %rd1, %rd11;
	ld.global.nc.f32 	%f2, [%rd12];
	atom.shared.add.f32 	%f3, [%r85+-32], %f2;
	add.s64 	%rd14, %rd12, %rd13;
	ld.global.nc.f32 	%f4, [%rd14];
	atom.shared.add.f32 	%f5, [%r85+-28], %f4;
	add.s64 	%rd15, %rd14, %rd13;
	ld.global.nc.f32 	%f6, [%rd15];
	atom.shared.add.f32 	%f7, [%r85+-24], %f6;
	add.s64 	%rd16, %rd15, %rd13;
	ld.global.nc.f32 	%f8, [%rd16];
	atom.shared.add.f32 	%f9, [%r85+-20], %f8;
	add.s64 	%rd17, %rd16, %rd13;
	ld.global.nc.f32 	%f10, [%rd17];
	atom.shared.add.f32 	%f11, [%r85+-16], %f10;
	add.s64 	%rd18, %rd17, %rd13;
	ld.global.nc.f32 	%f12, [%rd18];
	atom.shared.add.f32 	%f13, [%r85+-12], %f12;
	add.s64 	%rd19, %rd18, %rd13;
	ld.global.nc.f32 	%f14, [%rd19];
	atom.shared.add.f32 	%f15, [%r85+-8], %f14;
	add.s64 	%rd20, %rd19, %rd13;
	ld.global.nc.f32 	%f16, [%rd20];
	atom.shared.add.f32 	%f17, [%r85+-4], %f16;
	add.s64 	%rd21, %rd20, %rd13;
	ld.global.nc.f32 	%f18, [%rd21];
	atom.shared.add.f32 	%f19, [%r85], %f18;
	add.s64 	%rd22, %rd21, %rd13;
	ld.global.nc.f32 	%f20, [%rd22];
	atom.shared.add.f32 	%f21, [%r85+4], %f20;
	add.s64 	%rd23, %rd22, %rd13;
	ld.global.nc.f32 	%f22, [%rd23];
	atom.shared.add.f32 	%f23, [%r85+8], %f22;
	add.s64 	%rd24, %rd23, %rd13;
	ld.global.nc.f32 	%f24, [%rd24];
	atom.shared.add.f32 	%f25, [%r85+12], %f24;
	add.s64 	%rd25, %rd24, %rd13;
	ld.global.nc.f32 	%f26, [%rd25];
	atom.shared.add.f32 	%f27, [%r85+16], %f26;
	add.s64 	%rd26, %rd25, %rd13;
	ld.global.nc.f32 	%f28, [%rd26];
	atom.shared.add.f32 	%f29, [%r85+20], %f28;
	add.s64 	%rd27, %rd26, %rd13;
	ld.global.nc.f32 	%f30, [%rd27];
	atom.shared.add.f32 	%f31, [%r85+24], %f30;
	add.s64 	%rd28, %rd27, %rd13;
	ld.global.nc.f32 	%f32, [%rd28];
	atom.shared.add.f32 	%f33, [%r85+28], %f32;
	add.s32 	%r87, %r87, 16;
	add.s32 	%r86, %r86, %r15;
	add.s32 	%r85, %r85, 64;
	setp.ne.s32 	%p8, %r87, 0;
	@%p8 bra 	$L__BB1_7;
$L__BB1_8:
	setp.eq.s32 	%p9, %r12, 0;
	@%p9 bra 	$L__BB1_17;
	and.b32  	%r24, %r45, 7;
	setp.lt.u32 	%p10, %r12, 8;
	@%p10 bra 	$L__BB1_11;
	mad.lo.s32 	%r64, %r89, %r44, %r4;
	mul.wide.s32 	%rd29, %r64, 4;
	add.s64 	%rd30, %rd1, %rd29;
	ld.global.nc.f32 	%f34, [%rd30];
	add.s32 	%r65, %r89, %r11;
	shl.b32 	%r66, %r65, 2;
	mov.u32 	%r67, s_block_centroids;
	add.s32 	%r68, %r67, %r66;
	atom.shared.add.f32 	%f35, [%r68], %f34;
	mul.wide.s32 	%rd31, %r44, 4;
	add.s64 	%rd32, %rd30, %rd31;
	ld.global.nc.f32 	%f36, [%rd32];
	atom.shared.add.f32 	%f37, [%r68+4], %f36;
	add.s64 	%rd33, %rd32, %rd31;
	ld.global.nc.f32 	%f38, [%rd33];
	atom.shared.add.f32 	%f39, [%r68+8], %f38;
	add.s64 	%rd34, %rd33, %rd31;
	ld.global.nc.f32 	%f40, [%rd34];
	atom.shared.add.f32 	%f41, [%r68+12], %f40;
	add.s64 	%rd35, %rd34, %rd31;
	ld.global.nc.f32 	%f42, [%rd35];
	atom.shared.add.f32 	%f43, [%r68+16], %f42;
	add.s64 	%rd36, %rd35, %rd31;
	ld.global.nc.f32 	%f44, [%rd36];
	atom.shared.add.f32 	%f45, [%r68+20], %f44;
	add.s64 	%rd37, %rd36, %rd31;
	ld.global.nc.f32 	%f46, [%rd37];
	atom.shared.add.f32 	%f47, [%r68+24], %f46;
	add.s64 	%rd38, %rd37, %rd31;
	ld.global.nc.f32 	%f48, [%rd38];
	atom.shared.add.f32 	%f49, [%r68+28], %f48;
	add.s32 	%r89, %r89, 8;
$L__BB1_11:
	setp.eq.s32 	%p11, %r24, 0;
	@%p11 bra 	$L__BB1_17;
	and.b32  	%r27, %r45, 3;
	setp.lt.u32 	%p12, %r24, 4;
	@%p12 bra 	$L__BB1_14;
	mad.lo.s32 	%r69, %r89, %r44, %r4;
	mul.wide.s32 	%rd39, %r69, 4;
	add.s64 	%rd40, %rd1, %rd39;
	ld.global.nc.f32 	%f50, [%rd40];
	add.s32 	%r70, %r89, %r11;
	shl.b32 	%r71, %r70, 2;
	mov.u32 	%r72, s_block_centroids;
	add.s32 	%r73, %r72, %r71;
	atom.shared.add.f32 	%f51, [%r73], %f50;
	mul.wide.s32 	%rd41, %r44, 4;
	add.s64 	%rd42, %rd40, %rd41;
	ld.global.nc.f32 	%f52, [%rd42];
	atom.shared.add.f32 	%f53, [%r73+4], %f52;
	add.s64 	%rd43, %rd42, %rd41;
	ld.global.nc.f32 	%f54, [%rd43];
	atom.shared.add.f32 	%f55, [%r73+8], %f54;
	add.s64 	%rd44, %rd43, %rd41;
	ld.global.nc.f32 	%f56, [%rd44];
	atom.shared.add.f32 	%f57, [%r73+12], %f56;
	add.s32 	%r89, %r89, 4;
$L__BB1_14:
	setp.eq.s32 	%p13, %r27, 0;
	@%p13 bra 	$L__BB1_17;
	add.s32 	%r74, %r89, %r11;
	shl.b32 	%r75, %r74, 2;
	mov.u32 	%r76, s_block_centroids;
	add.s32 	%r93, %r76, %r75;
	mad.lo.s32 	%r92, %r89, %r44, %r4;
	neg.s32 	%r91, %r27;
$L__BB1_16:
	.pragma "nounroll";
	mul.wide.s32 	%rd45, %r92, 4;
	add.s64 	%rd46, %rd1, %rd45;
	ld.global.nc.f32 	%f58, [%rd46];
	atom.shared.add.f32 	%f59, [%r93], %f58;
	add.s32 	%r93, %r93, 4;
	add.s32 	%r92, %r92, %r44;
	add.s32 	%r91, %r91, 1;
	setp.ne.s32 	%p14, %r91, 0;
	@%p14 bra 	$L__BB1_16;
$L__BB1_17:
	setp.ge.s32 	%p15, %r95, %r46;
	bar.sync 	0;
	@%p15 bra 	$L__BB1_22;
	cvta.to.global.u64 	%rd2, %rd6;
	mov.u32 	%r94, %r95;
$L__BB1_19:
	shl.b32 	%r77, %r94, 2;
	add.s32 	%r78, %r5, %r77;
	ld.shared.u32 	%r40, [%r78];
	setp.lt.s32 	%p16, %r40, 1;
	@%p16 bra 	$L__BB1_21;
	mul.wide.s32 	%rd47, %r94, 4;
	add.s64 	%rd48, %rd2, %rd47;
	atom.global.add.u32 	%r79, [%rd48], %r40;
$L__BB1_21:
	add.s32 	%r94, %r94, %r3;
	setp.lt.s32 	%p17, %r94, %r46;
	@%p17 bra 	$L__BB1_19;
$L__BB1_22:
	setp.ge.s32 	%p18, %r95, %r1;
	@%p18 bra 	$L__BB1_27;
	ld.param.u64 	%rd51, [_Z32computeNewCentroidsKernel_SharedPKfPKiPdPiiii_param_2];
	cvta.to.global.u64 	%rd3, %rd51;
	mov.u32 	%r81, s_block_centroids;
$L__BB1_24:
	shl.b32 	%r80, %r95, 2;
	add.s32 	%r82, %r81, %r80;
	ld.shared.f32 	%f1, [%r82];
	abs.f32 	%f60, %f1;
	cvt.f64.f32 	%fd1, %f60;
	setp.leu.f64 	%p19, %fd1, 0d3EB0C6F7A0B5ED8D;
	@%p19 bra 	$L__BB1_26;
	mul.wide.s32 	%rd49, %r95, 8;
	add.s64 	%rd50, %rd3, %rd49;
	cvt.f64.f32 	%fd2, %f1;
	atom.global.add.f64 	%fd3, [%rd50], %fd2;
$L__BB1_26:
	add.s32 	%r95, %r95, %r3;
	setp.lt.s32 	%p20, %r95, %r1;
	@%p20 bra 	$L__BB1_24;
$L__BB1_27:
	ret;
$L__BB1_28:
	shl.b32 	%r48, %r83, 2;
	mov.u32 	%r49, s_block_centroids;
	add.s32 	%r50, %r49, %r48;
	mov.b32 	%r51, 0;
	st.shared.u32 	[%r50], %r51;
	add.s32 	%r83, %r83, %r3;
	setp.lt.s32 	%p2, %r83, %r1;
	@%p2 bra 	$L__BB1_28;
	bra.uni 	$L__BB1_1;

}
	// .globl	_Z23assignClusterKernel_CSRPKfPKiS2_S0_Pii
.visible .entry _Z23assignClusterKernel_CSRPKfPKiS2_S0_Pii(
	.param .u64 .ptr .align 1 _Z23assignClusterKernel_CSRPKfPKiS2_S0_Pii_param_0,
	.param .u64 .ptr .align 1 _Z23assignClusterKernel_CSRPKfPKiS2_S0_Pii_param_1,
	.param .u64 .ptr .align 1 _Z23assignClusterKernel_CSRPKfPKiS2_S0_Pii_param_2,
	.param .u64 .ptr .align 1 _Z23assignClusterKernel_CSRPKfPKiS2_S0_Pii_param_3,
	.param .u64 .ptr .align 1 _Z23assignClusterKernel_CSRPKfPKiS2_S0_Pii_param_4,
	.param .u32 _Z23assignClusterKernel_CSRPKfPKiS2_S0_Pii_param_5
)
{
	.reg .pred 	%p<12>;
	.reg .b32 	%r<68>;
	.reg .b32 	%f<79>;
	.reg .b64 	%rd<66>;

	ld.param.u64 	%rd7, [_Z23assignClusterKernel_CSRPKfPKiS2_S0_Pii_param_0];
	ld.param.u64 	%rd8, [_Z23assignClusterKernel_CSRPKfPKiS2_S0_Pii_param_1];
	ld.param.u64 	%rd4, [_Z23assignClusterKernel_CSRPKfPKiS2_S0_Pii_param_2];
	ld.param.u64 	%rd5, [_Z23assignClusterKernel_CSRPKfPKiS2_S0_Pii_param_3];
	ld.param.u64 	%rd6, [_Z23assignClusterKernel_CSRPKfPKiS2_S0_Pii_param_4];
	ld.param.u32 	%r22, [_Z23assignClusterKernel_CSRPKfPKiS2_S0_Pii_param_5];
	cvta.to.global.u64 	%rd1, %rd7;
	cvta.to.global.u64 	%rd2, %rd8;
	mov.u32 	%r23, %ctaid.x;
	mov.u32 	%r24, %ntid.x;
	mov.u32 	%r25, %tid.x;
	mad.lo.s32 	%r1, %r23, %r24, %r25;
	setp.ge.s32 	%p1, %r1, %r22;
	@%p1 bra 	$L__BB2_17;
	cvta.to.global.u64 	%rd9, %rd4;
	cvta.to.global.u64 	%rd10, %rd5;
	mul.wide.s32 	%rd11, %r1, 4;
	add.s64 	%rd12, %rd9, %rd11;
	ld.global.nc.u32 	%r2, [%rd12];
	ld.global.nc.u32 	%r3, [%rd12+4];
	add.s64 	%rd13, %rd10, %rd11;
	ld.global.nc.f32 	%f1, [%rd13];
	sub.s32 	%r27, %r3, %r2;
	and.b32  	%r4, %r27, 7;
	and.b32  	%r5, %r27, 3;
	and.b32  	%r6, %r27, 1;
	and.b32  	%r28, %r27, -8;
	neg.s32 	%r7, %r28;
	add.s64 	%rd3, %rd1, 16;
	mov.f32 	%f69, 0f7F7FFFFF;
	mov.b32 	%r61, 0;
	mov.u32 	%r62, %r61;
$L__BB2_2:
	setp.ge.s32 	%p2, %r2, %r3;
	mov.f32 	%f78, 0f00000000;
	@%p2 bra 	$L__BB2_15;
	sub.s32 	%r29, %r2, %r3;
	setp.gt.u32 	%p3, %r29, -8;
	mul.lo.s32 	%r10, %r61, 100;
	mov.f32 	%f77, 0f00000000;
	mov.u32 	%r65, %r2;
	@%p3 bra 	$L__BB2_6;
	mov.f32 	%f77, 0f00000000;
	mov.u32 	%r63, %r7;
	mov.u32 	%r65, %r2;
$L__BB2_5:
	.pragma "nounroll";
	mul.wide.s32 	%rd14, %r65, 4;
	add.s64 	%rd15, %rd2, %rd14;
	add.s64 	%rd16, %rd3, %rd14;
	ld.global.nc.u32 	%r30, [%rd15];
	ld.global.nc.f32 	%f23, [%rd16+-16];
	add.s32 	%r31, %r30, %r10;
	mul.wide.s32 	%rd17, %r31, 4;
	mov.u64 	%rd18, c_centroids;
	add.s64 	%rd19, %rd18, %rd17;
	ld.const.f32 	%f24, [%rd19];
	fma.rn.f32 	%f25, %f23, %f24, %f77;
	ld.global.nc.u32 	%r32, [%rd15+4];
	ld.global.nc.f32 	%f26, [%rd16+-12];
	add.s32 	%r33, %r32, %r10;
	mul.wide.s32 	%rd20, %r33, 4;
	add.s64 	%rd21, %rd18, %rd20;
	ld.const.f32 	%f27, [%rd21];
	fma.rn.f32 	%f28, %f26, %f27, %f25;
	ld.global.nc.u32 	%r34, [%rd15+8];
	ld.global.nc.f32 	%f29, [%rd16+-8];
	add.s32 	%r35, %r34, %r10;
	mul.wide.s32 	%rd22, %r35, 4;
	add.s64 	%rd23, %rd18, %rd22;
	ld.const.f32 	%f30, [%rd23];
	fma.rn.f32 	%f31, %f29, %f30, %f28;
	ld.global.nc.u32 	%r36, [%rd15+12];
	ld.global.nc.f32 	%f32, [%rd16+-4];
	add.s32 	%r37, %r36, %r10;
	mul.wide.s32 	%rd24, %r37, 4;
	add.s64 	%rd25, %rd18, %rd24;
	ld.const.f32 	%f33, [%rd25];
	fma.rn.f32 	%f34, %f32, %f33, %f31;
	ld.global.nc.u32 	%r38, [%rd15+16];
	ld.global.nc.f32 	%f35, [%rd16];
	add.s32 	%r39, %r38, %r10;
	mul.wide.s32 	%rd26, %r39, 4;
	add.s64 	%rd27, %rd18, %rd26;
	ld.const.f32 	%f36, [%rd27];
	fma.rn.f32 	%f37, %f35, %f36, %f34;
	ld.global.nc.u32 	%r40, [%rd15+20];
	ld.global.nc.f32 	%f38, [%rd16+4];
	add.s32 	%r41, %r40, %r10;
	mul.wide.s32 	%rd28, %r41, 4;
	add.s64 	%rd29, %rd18, %rd28;
	ld.const.f32 	%f39, [%rd29];
	fma.rn.f32 	%f40, %f38, %f39, %f37;
	ld.global.nc.u32 	%r42, [%rd15+24];
	ld.global.nc.f32 	%f41, [%rd16+8];
	add.s32 	%r43, %r42, %r10;
	mul.wide.s32 	%rd30, %r43, 4;
	add.s64 	%rd31, %rd18, %rd30;
	ld.const.f32 	%f42, [%rd31];
	fma.rn.f32 	%f43, %f41, %f42, %f40;
	ld.global.nc.u32 	%r44, [%rd15+28];
	ld.global.nc.f32 	%f44, [%rd16+12];
	add.s32 	%r45, %r44, %r10;
	mul.wide.s32 	%rd32, %r45, 4;
	add.s64 	%rd33, %rd18, %rd32;
	ld.const.f32 	%f45, [%rd33];
	fma.rn.f32 	%f77, %f44, %f45, %f43;
	add.s32 	%r65, %r65, 8;
	add.s32 	%r63, %r63, 8;
	setp.ne.s32 	%p4, %r63, 0;
	@%p4 bra 	$L__BB2_5;
$L__BB2_6:
	setp.eq.s32 	%p5, %r4, 0;
	@%p5 bra 	$L__BB2_14;
	add.s32 	%r46, %r4, -1;
	setp.lt.u32 	%p6, %r46, 3;
	@%p6 bra 	$L__BB2_9;
	mul.wide.s32 	%rd34, %r65, 4;
	add.s64 	%rd35, %rd2, %rd34;
	ld.global.nc.u32 	%r47, [%rd35];
	add.s64 	%rd36, %rd1, %rd34;
	ld.global.nc.f32 	%f47, [%rd36];
	add.s32 	%r48, %r47, %r10;
	mul.wide.s32 	%rd37, %r48, 4;
	mov.u64 	%rd38, c_centroids;
	add.s64 	%rd39, %rd38, %rd37;
	ld.const.f32 	%f48, [%rd39];
	fma.rn.f32 	%f49, %f47, %f48, %f77;
	ld.global.nc.u32 	%r49, [%rd35+4];
	ld.global.nc.f32 	%f50, [%rd36+4];
	add.s32 	%r50, %r49, %r10;
	mul.wide.s32 	%rd40, %r50, 4;
	add.s64 	%rd41, %rd38, %rd40;
	ld.const.f32 	%f51, [%rd41];
	fma.rn.f32 	%f52, %f50, %f51, %f49;
	ld.global.nc.u32 	%r51, [%rd35+8];
	ld.global.nc.f32 	%f53, [%rd36+8];
	add.s32 	%r52, %r51, %r10;
	mul.wide.s32 	%rd42, %r52, 4;
	add.s64 	%rd43, %rd38, %rd42;
	ld.const.f32 	%f54, [%rd43];
	fma.rn.f32 	%f55, %f53, %f54, %f52;
	ld.global.nc.u32 	%r53, [%rd35+12];
	ld.global.nc.f32 	%f56, [%rd36+12];
	add.s32 	%r54, %r53, %r10;
	mul.wide.s32 	%rd44, %r54, 4;
	add.s64 	%rd45, %rd38, %rd44;
	ld.const.f32 	%f57, [%rd45];
	fma.rn.f32 	%f77, %f56, %f57, %f55;
	add.s32 	%r65, %r65, 4;
$L__BB2_9:
	setp.eq.s32 	%p7, %r5, 0;
	@%p7 bra 	$L__BB2_14;
	setp.eq.s32 	%p8, %r5, 1;
	@%p8 bra 	$L__BB2_12;
	mul.wide.s32 	%rd46, %r65, 4;
	add.s64 	%rd47, %rd2, %rd46;
	ld.global.nc.u32 	%r55, [%rd47];
	add.s64 	%rd48, %rd1, %rd46;
	ld.global.nc.f32 	%f59, [%rd48];
	add.s32 	%r56, %r55, %r10;
	mul.wide.s32 	%rd49, %r56, 4;
	mov.u64 	%rd50, c_centroids;
	add.s64 	%rd51, %rd50, %rd49;
	ld.const.f32 	%f60, [%rd51];
	fma.rn.f32 	%f61, %f59, %f60, %f77;
	ld.global.nc.u32 	%r57, [%rd47+4];
	ld.global.nc.f32 	%f62, [%rd48+4];
	add.s32 	%r58, %r57, %r10;
	mul.wide.s32 	%rd52, %r58, 4;
	add.s64 	%rd53, %rd50, %rd52;
	ld.const.f32 	%f63, [%rd53];
	fma.rn.f32 	%f77, %f62, %f63, %f61;
	add.s32 	%r65, %r65, 2;
$L__BB2_12:
	setp.eq.s32 	%p9, %r6, 0;
	@%p9 bra 	$L__BB2_14;
	mul.wide.s32 	%rd54, %r65, 4;
	add.s64 	%rd55, %rd2, %rd54;
	ld.global.nc.u32 	%r59, [%rd55];
	add.s64 	%rd56, %rd1, %rd54;
	ld.global.nc.f32 	%f64, [%rd56];
	add.s32 	%r60, %r59, %r10;
	mul.wide.s32 	%rd57, %r60, 4;
	mov.u64 	%rd58, c_centroids;
	add.s64 	%rd59, %rd58, %rd57;
	ld.const.f32 	%f65, [%rd59];
	fma.rn.f32 	%f77, %f64, %f65, %f77;
$L__BB2_14:
	add.f32 	%f78, %f77, %f77;
$L__BB2_15:
	mul.wide.u32 	%rd60, %r61, 4;
	mov.u64 	%rd61, c_centroid_norms;
	add.s64 	%rd62, %rd61, %rd60;
	ld.const.f32 	%f66, [%rd62];
	add.f32 	%f67, %f1, %f66;
	sub.f32 	%f68, %f67, %f78;
	setp.lt.f32 	%p10, %f68, %f69;
	selp.f32 	%f69, %f68, %f69, %p10;
	selp.b32 	%r62, %r61, %r62, %p10;
	add.s32 	%r61, %r61, 1;
	setp.ne.s32 	%p11, %r61, 10;
	@%p11 bra 	$L__BB2_2;
	cvta.to.global.u64 	%rd63, %rd6;
	mul.wide.s32 	%rd64, %r1, 4;
	add.s64 	%rd65, %rd63, %rd64;
	st.global.u32 	[%rd65], %r62;
$L__BB2_17:
	ret;

}
	// .globl	_Z29computeNewCentroidsKernel_CSRPKfPKiS2_S2_PdPii
.visible .entry _Z29computeNewCentroidsKernel_CSRPKfPKiS2_S2_PdPii(
	.param .u64 .ptr .align 1 _Z29computeNewCentroidsKernel_CSRPKfPKiS2_S2_PdPii_param_0,
	.param .u64 .ptr .align 1 _Z29computeNewCentroidsKernel_CSRPKfPKiS2_S2_PdPii_param_1,
	.param .u64 .ptr .align 1 _Z29computeNewCentroidsKernel_CSRPKfPKiS2_S2_PdPii_param_2,
	.param .u64 .ptr .align 1 _Z29computeNewCentroidsKernel_CSRPKfPKiS2_S2_PdPii_param_3,
	.param .u64 .ptr .align 1 _Z29computeNewCentroidsKernel_CSRPKfPKiS2_S2_PdPii_param_4,
	.param .u64 .ptr .align 1 _Z29computeNewCentroidsKernel_CSRPKfPKiS2_S2_PdPii_param_5,
	.param .u32 _Z29computeNewCentroidsKernel_CSRPKfPKiS2_S2_PdPii_param_6
)
{
	.reg .pred 	%p<11>;
	.reg .b32 	%r<97>;
	.reg .b32 	%f<30>;
	.reg .b64 	%rd<88>;
	.reg .b64 	%fd<59>;

	ld.param.u64 	%rd7, [_Z29computeNewCentroidsKernel_CSRPKfPKiS2_S2_PdPii_param_0];
	ld.param.u64 	%rd8, [_Z29computeNewCentroidsKernel_CSRPKfPKiS2_S2_PdPii_param_1];
	ld.param.u64 	%rd4, [_Z29computeNewCentroidsKernel_CSRPKfPKiS2_S2_PdPii_param_2];
	ld.param.u64 	%rd5, [_Z29computeNewCentroidsKernel_CSRPKfPKiS2_S2_PdPii_param_3];
	ld.param.u64 	%rd9, [_Z29computeNewCentroidsKernel_CSRPKfPKiS2_S2_PdPii_param_4];
	ld.param.u64 	%rd6, [_Z29computeNewCentroidsKernel_CSRPKfPKiS2_S2_PdPii_param_5];
	ld.param.u32 	%r25, [_Z29computeNewCentroidsKernel_CSRPKfPKiS2_S2_PdPii_param_6];
	cvta.to.global.u64 	%rd1, %rd9;
	cvta.to.global.u64 	%rd2, %rd7;
	cvta.to.global.u64 	%rd3, %rd8;
	mov.u32 	%r26, %ctaid.x;
	mov.u32 	%r27, %ntid.x;
	mov.u32 	%r28, %tid.x;
	mad.lo.s32 	%r1, %r26, %r27, %r28;
	setp.ge.s32 	%p1, %r1, %r25;
	@%p1 bra 	$L__BB3_14;
	cvta.to.global.u64 	%rd10, %rd5;
	cvta.to.global.u64 	%rd11, %rd6;
	cvta.to.global.u64 	%rd12, %rd4;
	mul.wide.s32 	%rd13, %r1, 4;
	add.s64 	%rd14, %rd10, %rd13;
	ld.global.nc.u32 	%r2, [%rd14];
	mul.wide.s32 	%rd15, %r2, 4;
	add.s64 	%rd16, %rd11, %rd15;
	atom.global.add.u32 	%r29, [%rd16], 1;
	add.s64 	%rd17, %rd12, %rd13;
	ld.global.nc.u32 	%r92, [%rd17];
	ld.global.nc.u32 	%r4, [%rd17+4];
	setp.ge.s32 	%p2, %r92, %r4;
	@%p2 bra 	$L__BB3_14;
	mul.lo.s32 	%r5, %r2, 100;
	sub.s32 	%r6, %r4, %r92;
	sub.s32 	%r30, %r92, %r4;
	setp.gt.u32 	%p3, %r30, -16;
	@%p3 bra 	$L__BB3_5;
	and.b32  	%r31, %r6, -16;
	neg.s32 	%r90, %r31;
$L__BB3_4:
	.pragma "nounroll";
	mul.wide.s32 	%rd18, %r92, 4;
	add.s64 	%rd19, %rd3, %rd18;
	add.s64 	%rd20, %rd2, %rd18;
	ld.global.nc.u32 	%r32, [%rd19];
	ld.global.nc.f32 	%f1, [%rd20];
	add.s32 	%r33, %r32, %r5;
	mul.wide.s32 	%rd21, %r33, 8;
	add.s64 	%rd22, %rd1, %rd21;
	cvt.f64.f32 	%fd1, %f1;
	atom.global.add.f64 	%fd2, [%rd22], %fd1;
	ld.global.nc.u32 	%r34, [%rd19+4];
	ld.global.nc.f32 	%f2, [%rd20+4];
	add.s32 	%r35, %r34, %r5;
	mul.wide.s32 	%rd23, %r35, 8;
	add.s64 	%rd24, %rd1, %rd23;
	cvt.f64.f32 	%fd3, %f2;
	atom.global.add.f64 	%fd4, [%rd24], %fd3;
	ld.global.nc.u32 	%r36, [%rd19+8];
	ld.global.nc.f32 	%f3, [%rd20+8];
	add.s32 	%r37, %r36, %r5;
	mul.wide.s32 	%rd25, %r37, 8;
	add.s64 	%rd26, %rd1, %rd25;
	cvt.f64.f32 	%fd5, %f3;
	atom.global.add.f64 	%fd6, [%rd26], %fd5;
	ld.global.nc.u32 	%r38, [%rd19+12];
	ld.global.nc.f32 	%f4, [%rd20+12];
	add.s32 	%r39, %r38, %r5;
	mul.wide.s32 	%rd27, %r39, 8;
	add.s64 	%rd28, %rd1, %rd27;
	cvt.f64.f32 	%fd7, %f4;
	atom.global.add.f64 	%fd8, [%rd28], %fd7;
	ld.global.nc.u32 	%r40, [%rd19+16];
	ld.global.nc.f32 	%f5, [%rd20+16];
	add.s32 	%r41, %r40, %r5;
	mul.wide.s32 	%rd29, %r41, 8;
	add.s64 	%rd30, %rd1, %rd29;
	cvt.f64.f32 	%fd9, %f5;
	atom.global.add.f64 	%fd10, [%rd30], %fd9;
	ld.global.nc.u32 	%r42, [%rd19+20];
	ld.global.nc.f32 	%f6, [%rd20+20];
	add.s32 	%r43, %r42, %r5;
	mul.wide.s32 	%rd31, %r43, 8;
	add.s64 	%rd32, %rd1, %rd31;
	cvt.f64.f32 	%fd11, %f6;
	atom.global.add.f64 	%fd12, [%rd32], %fd11;
	ld.global.nc.u32 	%r44, [%rd19+24];
	ld.global.nc.f32 	%f7, [%rd20+24];
	add.s32 	%r45, %r44, %r5;
	mul.wide.s32 	%rd33, %r45, 8;
	add.s64 	%rd34, %rd1, %rd33;
	cvt.f64.f32 	%fd13, %f7;
	atom.global.add.f64 	%fd14, [%rd34], %fd13;
	ld.global.nc.u32 	%r46, [%rd19+28];
	ld.global.nc.f32 	%f8, [%rd20+28];
	add.s32 	%r47, %r46, %r5;
	mul.wide.s32 	%rd35, %r47, 8;
	add.s64 	%rd36, %rd1, %rd35;
	cvt.f64.f32 	%fd15, %f8;
	atom.global.add.f64 	%fd16, [%rd36], %fd15;
	ld.global.nc.u32 	%r48, [%rd19+32];
	ld.global.nc.f32 	%f9, [%rd20+32];
	add.s32 	%r49, %r48, %r5;
	mul.wide.s32 	%rd37, %r49, 8;
	add.s64 	%rd38, %rd1, %rd37;
	cvt.f64.f32 	%fd17, %f9;
	atom.global.add.f64 	%fd18, [%rd38], %fd17;
	ld.global.nc.u32 	%r50, [%rd19+36];
	ld.global.nc.f32 	%f10, [%rd20+36];
	add.s32 	%r51, %r50, %r5;
	mul.wide.s32 	%rd39, %r51, 8;
	add.s64 	%rd40, %rd1, %rd39;
	cvt.f64.f32 	%fd19, %f10;
	atom.global.add.f64 	%fd20, [%rd40], %fd19;
	ld.global.nc.u32 	%r52, [%rd19+40];
	ld.global.nc.f32 	%f11, [%rd20+40];
	add.s32 	%r53, %r52, %r5;
	mul.wide.s32 	%rd41, %r53, 8;
	add.s64 	%rd42, %rd1, %rd41;
	cvt.f64.f32 	%fd21, %f11;
	atom.global.add.f64 	%fd22, [%rd42], %fd21;
	ld.global.nc.u32 	%r54, [%rd19+44];
	ld.global.nc.f32 	%f12, [%rd20+44];
	add.s32 	%r55, %r54, %r5;
	mul.wide.s32 	%rd43, %r55, 8;
	add.s64 	%rd44, %rd1, %rd43;
	cvt.f64.f32 	%fd23, %f12;
	atom.global.add.f64 	%fd24, [%rd44], %fd23;
	ld.global.nc.u32 	%r56, [%rd19+48];
	ld.global.nc.f32 	%f13, [%rd20+48];
	add.s32 	%r57, %r56, %r5;
	mul.wide.s32 	%rd45, %r57, 8;
	add.s64 	%rd46, %rd1, %rd45;
	cvt.f64.f32 	%fd25, %f13;
	atom.global.add.f64 	%fd26, [%rd46], %fd25;
	ld.global.nc.u32 	%r58, [%rd19+52];
	ld.global.nc.f32 	%f14, [%rd20+52];
	add.s32 	%r59, %r58, %r5;
	mul.wide.s32 	%rd47, %r59, 8;
	add.s64 	%rd48, %rd1, %rd47;
	cvt.f64.f32 	%fd27, %f14;
	atom.global.add.f64 	%fd28, [%rd48], %fd27;
	ld.global.nc.u32 	%r60, [%rd19+56];
	ld.global.nc.f32 	%f15, [%rd20+56];
	add.s32 	%r61, %r60, %r5;
	mul.wide.s32 	%rd49, %r61, 8;
	add.s64 	%rd50, %rd1, %rd49;
	cvt.f64.f32 	%fd29, %f15;
	atom.global.add.f64 	%fd30, [%rd50], %fd29;
	ld.global.nc.u32 	%r62, [%rd19+60];
	ld.global.nc.f32 	%f16, [%rd20+60];
	add.s32 	%r63, %r62, %r5;
	mul.wide.s32 	%rd51, %r63, 8;
	add.s64 	%rd52, %rd1, %rd51;
	cvt.f64.f32 	%fd31, %f16;
	atom.global.add.f64 	%fd32, [%rd52], %fd31;
	add.s32 	%r92, %r92, 16;
	add.s32 	%r90, %r90, 16;
	setp.ne.s32 	%p4, %r90, 0;
	@%p4 bra 	$L__BB3_4;
$L__BB3_5:
	and.b32  	%r13, %r6, 15;
	setp.eq.s32 	%p5, %r13, 0;
	@%p5 bra 	$L__BB3_14;
	and.b32  	%r14, %r6, 7;
	setp.lt.u32 	%p6, %r13, 8;
	@%p6 bra 	$L__BB3_8;
	mul.wide.s32 	%rd53, %r92, 4;
	add.s64 	%rd54, %rd3, %rd53;
	ld.global.nc.u32 	%r64, [%rd54];
	add.s64 	%rd55, %rd2, %rd53;
	ld.global.nc.f32 	%f17, [%rd55];
	add.s32 	%r65, %r64, %r5;
	mul.wide.s32 	%rd56, %r65, 8;
	add.s64 	%rd57, %rd1, %rd56;
	cvt.f64.f32 	%fd33, %f17;
	atom.global.add.f64 	%fd34, [%rd57], %fd33;
	ld.global.nc.u32 	%r66, [%rd54+4];
	ld.global.nc.f32 	%f18, [%rd55+4];
	add.s32 	%r67, %r66, %r5;
	mul.wide.s32 	%rd58, %r67, 8;
	add.s64 	%rd59, %rd1, %rd58;
	cvt.f64.f32 	%fd35, %f18;
	atom.global.add.f64 	%fd36, [%rd59], %fd35;
	ld.global.nc.u32 	%r68, [%rd54+8];
	ld.global.nc.f32 	%f19, [%rd55+8];
	add.s32 	%r69, %r68, %r5;
	mul.wide.s32 	%rd60, %r69, 8;
	add.s64 	%rd61, %rd1, %rd60;
	cvt.f64.f32 	%fd37, %f19;
	atom.global.add.f64 	%fd38, [%rd61], %fd37;
	ld.global.nc.u32 	%r70, [%rd54+12];
	ld.global.nc.f32 	%f20, [%rd55+12];
	add.s32 	%r71, %r70, %r5;
	mul.wide.s32 	%rd62, %r71, 8;
	add.s64 	%rd63, %rd1, %rd62;
	cvt.f64.f32 	%fd39, %f20;
	atom.global.add.f64 	%fd40, [%rd63], %fd39;
	ld.global.nc.u32 	%r72, [%rd54+16];
	ld.global.nc.f32 	%f21, [%rd55+16];
	add.s32 	%r73, %r72, %r5;
	mul.wide.s32 	%rd64, %r73, 8;
	add.s64 	%rd65, %rd1, %rd64;
	cvt.f64.f32 	%fd41, %f21;
	atom.global.add.f64 	%fd42, [%rd65], %fd41;
	ld.global.nc.u32 	%r74, [%rd54+20];
	ld.global.nc.f32 	%f22, [%rd55+20];
	add.s32 	%r75, %r74, %r5;
	mul.wide.s32 	%rd66, %r75, 8;
	add.s64 	%rd67, %rd1, %rd66;
	cvt.f64.f32 	%fd43, %f22;
	atom.global.add.f64 	%fd44, [%rd67], %fd43;
	ld.global.nc.u32 	%r76, [%rd54+24];
	ld.global.nc.f32 	%f23, [%rd55+24];
	add.s32 	%r77, %r76, %r5;
	mul.wide.s32 	%rd68, %r77, 8;
	add.s64 	%rd69, %rd1, %rd68;
	cvt.f64.f32 	%fd45, %f23;
	atom.global.add.f64 	%fd46, [%rd69], %fd45;
	ld.global.nc.u32 	%r78, [%rd54+28];
	ld.global.nc.f32 	%f24, [%rd55+28];
	add.s32 	%r79, %r78, %r5;
	mul.wide.s32 	%rd70, %r79, 8;
	add.s64 	%rd71, %rd1, %rd70;
	cvt.f64.f32 	%fd47, %f24;
	atom.global.add.f64 	%fd48, [%rd71], %fd47;
	add.s32 	%r92, %r92, 8;
$L__BB3_8:
	setp.eq.s32 	%p7, %r14, 0;
	@%p7 bra 	$L__BB3_14;
	and.b32  	%r17, %r6, 3;
	setp.lt.u32 	%p8, %r14, 4;
	@%p8 bra 	$L__BB3_11;
	mul.wide.s32 	%rd72, %r92, 4;
	add.s64 	%rd73, %rd3, %rd72;
	ld.global.nc.u32 	%r80, [%rd73];
	add.s64 	%rd74, %rd2, %rd72;
	ld.global.nc.f32 	%f25, [%rd74];
	add.s32 	%r81, %r80, %r5;
	mul.wide.s32 	%rd75, %r81, 8;
	add.s64 	%rd76, %rd1, %rd75;
	cvt.f64.f32 	%fd49, %f25;
	atom.global.add.f64 	%fd50, [%rd76], %fd49;
	ld.global.nc.u32 	%r82, [%rd73+4];
	ld.global.nc.f32 	%f26, [%rd74+4];
	add.s32 	%r83, %r82, %r5;
	mul.wide.s32 	%rd77, %r83, 8;
	add.s64 	%rd78, %rd1, %rd77;
	cvt.f64.f32 	%fd51, %f26;
	atom.global.add.f64 	%fd52, [%rd78], %fd51;
	ld.global.nc.u32 	%r84, [%rd73+8];
	ld.global.nc.f32 	%f27, [%rd74+8];
	add.s32 	%r85, %r84, %r5;
	mul.wide.s32 	%rd79, %r85, 8;
	add.s64 	%rd80, %rd1, %rd79;
	cvt.f64.f32 	%fd53, %f27;
	atom.global.add.f64 	%fd54, [%rd80], %fd53;
	ld.global.nc.u32 	%r86, [%rd73+12];
	ld.global.nc.f32 	%f28, [%rd74+12];
	add.s32 	%r87, %r86, %r5;
	mul.wide.s32 	%rd81, %r87, 8;
	add.s64 	%rd82, %rd1, %rd81;
	cvt.f64.f32 	%fd55, %f28;
	atom.global.add.f64 	%fd56, [%rd82], %fd55;
	add.s32 	%r92, %r92, 4;
$L__BB3_11:
	setp.eq.s32 	%p9, %r17, 0;
	@%p9 bra 	$L__BB3_14;
	neg.s32 	%r95, %r17;
$L__BB3_13:
	.pragma "nounroll";
	mul.wide.s32 	%rd83, %r92, 4;
	add.s64 	%rd84, %rd2, %rd83;
	add.s64 	%rd85, %rd3, %rd83;
	ld.global.nc.u32 	%r88, [%rd85];
	ld.global.nc.f32 	%f29, [%rd84];
	add.s32 	%r89, %r88, %r5;
	mul.wide.s32 	%rd86, %r89, 8;
	add.s64 	%rd87, %rd1, %rd86;
	cvt.f64.f32 	%fd57, %f29;
	atom.global.add.f64 	%fd58, [%rd87], %fd57;
	add.s32 	%r92, %r92, 1;
	add.s32 	%r95, %r95, 1;
	setp.ne.s32 	%p10, %r95, 0;
	@%p10 bra 	$L__BB3_13;
$L__BB3_14:
	ret;

}
	// .globl	_Z22averageCentroidsKernelPfPdPiii
.visible .entry _Z22averageCentroidsKernelPfPdPiii(
	.param .u64 .ptr .align 1 _Z22averageCentroidsKernelPfPdPiii_param_0,
	.param .u64 .ptr .align 1 _Z22averageCentroidsKernelPfPdPiii_param_1,
	.param .u64 .ptr .align 1 _Z22averageCentroidsKernelPfPdPiii_param_2,
	.param .u32 _Z22averageCentroidsKernelPfPdPiii_param_3,
	.param .u32 _Z22averageCentroidsKernelPfPdPiii_param_4
)
{
	.reg .pred 	%p<11>;
	.reg .b32 	%r<27>;
	.reg .b32 	%f<16>;
	.reg .b64 	%rd<47>;
	.reg .b64 	%fd<32>;

	ld.param.u64 	%rd10, [_Z22averageCentroidsKernelPfPdPiii_param_0];
	ld.param.u64 	%rd11, [_Z22averageCentroidsKernelPfPdPiii_param_1];
	ld.param.u64 	%rd9, [_Z22averageCentroidsKernelPfPdPiii_param_2];
	ld.param.u32 	%r15, [_Z22averageCentroidsKernelPfPdPiii_param_3];
	ld.param.u32 	%r16, [_Z22averageCentroidsKernelPfPdPiii_param_4];
	cvta.to.global.u64 	%rd1, %rd10;
	cvta.to.global.u64 	%rd2, %rd11;
	mov.u32 	%r1, %tid.x;
	setp.ge.s32 	%p1, %r1, %r16;
	@%p1 bra 	$L__BB4_13;
	cvta.to.global.u64 	%rd12, %rd9;
	mul.wide.u32 	%rd13, %r1, 4;
	add.s64 	%rd14, %rd12, %rd13;
	ld.global.u32 	%r2, [%rd14];
	min.s32 	%r17, %r2, %r15;
	setp.lt.s32 	%p2, %r17, 1;
	@%p2 bra 	$L__BB4_13;
	mul.lo.s32 	%r3, %r15, %r1;
	cvt.rn.f64.u32 	%fd1, %r2;
	and.b32  	%r4, %r15, 7;
	setp.lt.u32 	%p3, %r15, 8;
	mov.b32 	%r25, 0;
	@%p3 bra 	$L__BB4_5;
	and.b32  	%r25, %r15, 2147483640;
	neg.s32 	%r23, %r25;
	mul.wide.u32 	%rd15, %r3, 4;
	add.s64 	%rd16, %rd15, %rd1;
	add.s64 	%rd46, %rd16, 16;
	mul.wide.u32 	%rd17, %r3, 8;
	add.s64 	%rd18, %rd17, %rd2;
	add.s64 	%rd45, %rd18, 32;
$L__BB4_4:
	.pragma "nounroll";
	ld.global.f64 	%fd2, [%rd45+-32];
	div.rn.f64 	%fd3, %fd2, %fd1;
	cvt.rn.f32.f64 	%f1, %fd3;
	st.global.f32 	[%rd46+-16], %f1;
	ld.global.f64 	%fd4, [%rd45+-24];
	div.rn.f64 	%fd5, %fd4, %fd1;
	cvt.rn.f32.f64 	%f2, %fd5;
	st.global.f32 	[%rd46+-12], %f2;
	ld.global.f64 	%fd6, [%rd45+-16];
	div.rn.f64 	%fd7, %fd6, %fd1;
	cvt.rn.f32.f64 	%f3, %fd7;
	st.global.f32 	[%rd46+-8], %f3;
	ld.global.f64 	%fd8, [%rd45+-8];
	div.rn.f64 	%fd9, %fd8, %fd1;
	cvt.rn.f32.f64 	%f4, %fd9;
	st.global.f32 	[%rd46+-4], %f4;
	ld.global.f64 	%fd10, [%rd45];
	div.rn.f64 	%fd11, %fd10, %fd1;
	cvt.rn.f32.f64 	%f5, %fd11;
	st.global.f32 	[%rd46], %f5;
	ld.global.f64 	%fd12, [%rd45+8];
	div.rn.f64 	%fd13, %fd12, %fd1;
	cvt.rn.f32.f64 	%f6, %fd13;
	st.global.f32 	[%rd46+4], %f6;
	ld.global.f64 	%fd14, [%rd45+16];
	div.rn.f64 	%fd15, %fd14, %fd1;
	cvt.rn.f32.f64 	%f7, %fd15;
	st.global.f32 	[%rd46+8], %f7;
	ld.global.f64 	%fd16, [%rd45+24];
	div.rn.f64 	%fd17, %fd16, %fd1;
	cvt.rn.f32.f64 	%f8, %fd17;
	st.global.f32 	[%rd46+12], %f8;
	add.s32 	%r23, %r23, 8;
	add.s64 	%rd46, %rd46, 32;
	add.s64 	%rd45, %rd45, 64;
	setp.ne.s32 	%p4, %r23, 0;
	@%p4 bra 	$L__BB4_4;
$L__BB4_5:
	setp.eq.s32 	%p5, %r4, 0;
	@%p5 bra 	$L__BB4_13;
	and.b32  	%r10, %r15, 3;
	setp.lt.u32 	%p6, %r4, 4;
	@%p6 bra 	$L__BB4_8;
	add.s32 	%r19, %r25, %r3;
	mul.wide.u32 	%rd19, %r19, 8;
	add.s64 	%rd20, %rd2, %rd19;
	ld.global.f64 	%fd18, [%rd20];
	div.rn.f64 	%fd19, %fd18, %fd1;
	cvt.rn.f32.f64 	%f9, %fd19;
	mul.wide.u32 	%rd21, %r19, 4;
	add.s64 	%rd22, %rd1, %rd21;
	st.global.f32 	[%rd22], %f9;
	cvt.u64.u32 	%rd23, %r3;
	cvt.u64.u32 	%rd24, %r25;
	add.s64 	%rd25, %rd24, %rd23;
	shl.b64 	%rd26, %rd25, 3;
	add.s64 	%rd27, %rd2, %rd26;
	ld.global.f64 	%fd20, [%rd27+8];
	div.rn.f64 	%fd21, %fd20, %fd1;
	cvt.rn.f32.f64 	%f10, %fd21;
	shl.b64 	%rd28, %rd25, 2;
	add.s64 	%rd29, %rd1, %rd28;
	st.global.f32 	[%rd29+4], %f10;
	ld.global.f64 	%fd22, [%rd27+16];
	div.rn.f64 	%fd23, %fd22, %fd1;
	cvt.rn.f32.f64 	%f11, %fd23;
	st.global.f32 	[%rd29+8], %f11;
	ld.global.f64 	%fd24, [%rd27+24];
	div.rn.f64 	%fd25, %fd24, %fd1;
	cvt.rn.f32.f64 	%f12, %fd25;
	st.global.f32 	[%rd29+12], %f12;
	add.s32 	%r25, %r25, 4;
$L__BB4_8:
	setp.eq.s32 	%p7, %r10, 0;
	@%p7 bra 	$L__BB4_13;
	setp.eq.s32 	%p8, %r10, 1;
	@%p8 bra 	$L__BB4_11;
	add.s32 	%r20, %r25, %r3;
	mul.wide.u32 	%rd30, %r20, 8;
	add.s64 	%rd31, %rd2, %rd30;
	ld.global.f64 	%fd26, [%rd31];
	div.rn.f64 	%fd27, %fd26, %fd1;
	cvt.rn.f32.f64 	%f13, %fd27;
	mul.wide.u32 	%rd32, %r20, 4;
	add.s64 	%rd33, %rd1, %rd32;
	st.global.f32 	[%rd33], %f13;
	cvt.u64.u32 	%rd34, %r3;
	cvt.u64.u32 	%rd35, %r25;
	add.s64 	%rd36, %rd35, %rd34;
	shl.b64 	%rd37, %rd36, 3;
	add.s64 	%rd38, %rd2, %rd37;
	ld.global.f64 	%fd28, [%rd38+8];
	div.rn.f64 	%fd29, %fd28, %fd1;
	cvt.rn.f32.f64 	%f14, %fd29;
	shl.b64 	%rd39, %rd36, 2;
	add.s64 	%rd40, %rd1, %rd39;
	st.global.f32 	[%rd40+4], %f14;
	add.s32 	%r25, %r25, 2;
$L__BB4_11:
	and.b32  	%r21, %r15, 1;
	setp.eq.b32 	%p9, %r21, 1;
	not.pred 	%p10, %p9;
	@%p10 bra 	$L__BB4_13;
	add.s32 	%r22, %r25, %r3;
	mul.wide.u32 	%rd41, %r22, 8;
	add.s64 	%rd42, %rd2, %rd41;
	ld.global.f64 	%fd30, [%rd42];
	div.rn.f64 	%fd31, %fd30, %fd1;
	cvt.rn.f32.f64 	%f15, %fd31;
	mul.wide.u32 	%rd43, %r22, 4;
	add.s64 	%rd44, %rd1, %rd43;
	st.global.f32 	[%rd44], %f15;
$L__BB4_13:
	ret;

}


// ===== COMPILED SASS (sm_100) =====

	.target	sm_100

	.elftype	@"ET_EXEC"


//--------------------- .note.nv.tkinfo           --------------------------
	.section	.note.nv.tkinfo,"",@"SHT_NOTE"
	.sectionflags	@"SHF_NOTE_NV_TKINFO"
	.tkinfo
        /*0018*/ 	.word	0x00000002
        /*0030*/ 	.string	""
        /*0030*/ 	.string	"ptxas"
        /*0030*/ 	.string	"Cuda compilation tools, release 13.0, V13.0.88"
        /*0030*/ 	.string	"Build cuda_13.0.r13.0/compiler.36424714_0"
        /*0030*/ 	.string	"-arch sm_100 -m 64 "



//--------------------- .note.nv.cuinfo           --------------------------
	.section	.note.nv.cuinfo,"",@"SHT_NOTE"
	.sectionflags	@"SHF_NOTE_NV_CUINFO"
        /*0018*/ 	.short	0x0002
        /*001a*/ 	.short	0x0064
        /*001c*/ 	.short	0x0082
	.zero		2


//--------------------- .nv.info                  --------------------------
	.section	.nv.info,"",@"SHT_CUDA_INFO"
	.align	4


	//----- nvinfo : EIATTR_REGCOUNT
	.align		4
        /*0000*/ 	.byte	0x04, 0x2f
        /*0002*/ 	.short	(.L_3 - .L_2)
	.align		4
.L_2:
        /*0004*/ 	.word	index@(_Z23assignClusterKernel_SoAPKfPiiii)
        /*0008*/ 	.word	0x00000020


	//----- nvinfo : EIATTR_FRAME_SIZE
	.align		4
.L_3:
        /*000c*/ 	.byte	0x04, 0x11
        /*000e*/ 	.short	(.L_5 - .L_4)
	.align		4
.L_4:
        /*0010*/ 	.word	index@(_Z23assignClusterKernel_SoAPKfPiiii)
        /*0014*/ 	.word	0x00000000


	//----- nvinfo : EIATTR_REGCOUNT
	.align		4
.L_5:
        /*0018*/ 	.byte	0x04, 0x2f
        /*001a*/ 	.short	(.L_7 - .L_6)
	.align		4
.L_6:
        /*001c*/ 	.word	index@(_Z32computeNewCentroidsKernel_SharedPKfPKiPdPiiii)
        /*0020*/ 	.word	0x00000014


	//----- nvinfo : EIATTR_FRAME_SIZE
	.align		4
.L_7:
        /*0024*/ 	.byte	0x04, 0x11
        /*0026*/ 	.short	(.L_9 - .L_8)
	.align		4
.L_8:
        /*0028*/ 	.word	index@(_Z32computeNewCentroidsKernel_SharedPKfPKiPdPiiii)
        /*002c*/ 	.word	0x00000000


	//----- nvinfo : EIATTR_REGCOUNT
	.align		4
.L_9:
        /*0030*/ 	.byte	0x04, 0x2f
        /*0032*/ 	.short	(.L_11 - .L_10)
	.align		4
.L_10:
        /*0034*/ 	.word	index@(_Z23assignClusterKernel_CSRPKfPKiS2_S0_Pii)
        /*0038*/ 	.word	0x00000020


	//----- nvinfo : EIATTR_FRAME_SIZE
	.align		4
.L_11:
        /*003c*/ 	.byte	0x04, 0x11
        /*003e*/ 	.short	(.L_13 - .L_12)
	.align		4
.L_12:
        /*0040*/ 	.word	index@(_Z23assignClusterKernel_CSRPKfPKiS2_S0_Pii)
        /*0044*/ 	.word	0x00000000


	//----- nvinfo : EIATTR_REGCOUNT
	.align		4
.L_13:
        /*0048*/ 	.byte	0x04, 0x2f
        /*004a*/ 	.short	(.L_15 - .L_14)
	.align		4
.L_14:
        /*004c*/ 	.word	index@(_Z29computeNewCentroidsKernel_CSRPKfPKiS2_S2_PdPii)
        /*0050*/ 	.word	0x00000020


	//----- nvinfo : EIATTR_FRAME_SIZE
	.align		4
.L_15:
        /*0054*/ 	.byte	0x04, 0x11
        /*0056*/ 	.short	(.L_17 - .L_16)
	.align		4
.L_16:
        /*0058*/ 	.word	index@(_Z29computeNewCentroidsKernel_CSRPKfPKiS2_S2_PdPii)
        /*005c*/ 	.word	0x00000000


	//----- nvinfo : EIATTR_REGCOUNT
	.align		4
.L_17:
        /*0060*/ 	.byte	0x04, 0x2f
        /*0062*/ 	.short	(.L_19 - .L_18)
	.align		4
.L_18:
        /*0064*/ 	.word	index@(_Z22averageCentroidsKernelPfPdPiii)
        /*0068*/ 	.word	0x00000020


	//----- nvinfo : EIATTR_FRAME_SIZE
	.align		4
.L_19:
        /*006c*/ 	.byte	0x04, 0x11
        /*006e*/ 	.short	(.L_21 - .L_20)
	.align		4
.L_20:
        /*0070*/ 	.word	index@($__internal_0_$__cuda_sm20_div_rn_f64_full)
        /*0074*/ 	.word	0x00000000


	//----- nvinfo : EIATTR_FRAME_SIZE
	.align		4
.L_21:
        /*0078*/ 	.byte	0x04, 0x11
        /*007a*/ 	.short	(.L_23 - .L_22)
	.align		4
.L_22:
        /*007c*/ 	.word	index@(_Z22averageCentroidsKernelPfPdPiii)
        /*0080*/ 	.word	0x00000000


	//----- nvinfo : EIATTR_MIN_STACK_SIZE
	.align		4
.L_23:
        /*0084*/ 	.byte	0x04, 0x12
        /*0086*/ 	.short	(.L_25 - .L_24)
	.align		4
.L_24:
        /*0088*/ 	.word	index@(_Z22averageCentroidsKernelPfPdPiii)
        /*008c*/ 	.word	0x00000000


	//----- nvinfo : EIATTR_MIN_STACK_SIZE
	.align		4
.L_25:
        /*0090*/ 	.byte	0x04, 0x12
        /*0092*/ 	.short	(.L_27 - .L_26)
	.align		4
.L_26:
        /*0094*/ 	.word	index@(_Z29computeNewCentroidsKernel_CSRPKfPKiS2_S2_PdPii)
        /*0098*/ 	.word	0x00000000


	//----- nvinfo : EIATTR_MIN_STACK_SIZE
	.align		4
.L_27:
        /*009c*/ 	.byte	0x04, 0x12
        /*009e*/ 	.short	(.L_29 - .L_28)
	.align		4
.L_28:
        /*00a0*/ 	.word	index@(_Z23assignClusterKernel_CSRPKfPKiS2_S0_Pii)
        /*00a4*/ 	.word	0x00000000


	//----- nvinfo : EIATTR_MIN_STACK_SIZE
	.align		4
.L_29:
        /*00a8*/ 	.byte	0x04, 0x12
        /*00aa*/ 	.short	(.L_31 - .L_30)
	.align		4
.L_30:
        /*00ac*/ 	.word	index@(_Z32computeNewCentroidsKernel_SharedPKfPKiPdPiiii)
        /*00b0*/ 	.word	0x00000000


	//----- nvinfo : EIATTR_MIN_STACK_SIZE
	.align		4
.L_31:
        /*00b4*/ 	.byte	0x04, 0x12
        /*00b6*/ 	.short	(.L_33 - .L_32)
	.align		4
.L_32:
        /*00b8*/ 	.word	index@(_Z23assignClusterKernel_SoAPKfPiiii)
        /*00bc*/ 	.word	0x00000000
.L_33:


//--------------------- .nv.compat                --------------------------
	.section	.nv.compat,"",@"SHT_CUDA_COMPAT_INFO"
	.align	4
        /*0000*/ 	.byte	0x02, 0x09, 0x00, 0x00, 0x02, 0x02, 0x01, 0x00, 0x02, 0x05, 0x05, 0x00, 0x03, 0x07, 0x01, 0x01
        /*0010*/ 	.byte	0x02, 0x03, 0x00, 0x00, 0x02, 0x06, 0x01, 0x00, 0x04, 0x0b, 0x08, 0x00, 0x01, 0x00, 0x00, 0x00
        /*0020*/ 	.byte	0x00, 0x00, 0x00, 0x00


//--------------------- .nv.info._Z22averageCentroidsKernelPfPdPiii --------------------------
	.section	.nv.info._Z22averageCentroidsKernelPfPdPiii,"",@"SHT_CUDA_INFO"
	.sectionflags	@""
	.align	4


	//----- nvinfo : EIATTR_CUDA_API_VERSION
	.align		4
        /*0000*/ 	.byte	0x04, 0x37
        /*0002*/ 	.short	(.L_35 - .L_34)
.L_34:
        /*0004*/ 	.word	0x00000082


	//----- nvinfo : EIATTR_KPARAM_INFO
	.align		4
.L_35:
        /*0008*/ 	.byte	0x04, 0x17
        /*000a*/ 	.short	(.L_37 - .L_36)
.L_36:
        /*000c*/ 	.word	0x00000000
        /*0010*/ 	.short	0x0004
        /*0012*/ 	.short	0x001c
        /*0014*/ 	.byte	0x00, 0xf0, 0x11, 0x00


	//----- nvinfo : EIATTR_KPARAM_INFO
	.align		4
.L_37:
        /*0018*/ 	.byte	0x04, 0x17
        /*001a*/ 	.short	(.L_39 - .L_38)
.L_38:
        /*001c*/ 	.word	0x00000000
        /*0020*/ 	.short	0x0003
        /*0022*/ 	.short	0x0018
        /*0024*/ 	.byte	0x00, 0xf0, 0x11, 0x00


	//----- nvinfo : EIATTR_KPARAM_INFO
	.align		4
.L_39:
        /*0028*/ 	.byte	0x04, 0x17
        /*002a*/ 	.short	(.L_41 - .L_40)
.L_40:
        /*002c*/ 	.word	0x00000000
        /*0030*/ 	.short	0x0002
        /*0032*/ 	.short	0x0010
        /*0034*/ 	.byte	0x00, 0xf5, 0x21, 0x00


	//----- nvinfo : EIATTR_KPARAM_INFO
	.align		4
.L_41:
        /*0038*/ 	.byte	0x04, 0x17
        /*003a*/ 	.short	(.L_43 - .L_42)
.L_42:
        /*003c*/ 	.word	0x00000000
        /*0040*/ 	.short	0x0001
        /*0042*/ 	.short	0x0008
        /*0044*/ 	.byte	0x00, 0xf5, 0x21, 0x00


	//----- nvinfo : EIATTR_KPARAM_INFO
	.align		4
.L_43:
        /*0048*/ 	.byte	0x04, 0x17
        /*004a*/ 	.short	(.L_45 - .L_44)
.L_44:
        /*004c*/ 	.word	0x00000000
        /*0050*/ 	.short	0x0000
        /*0052*/ 	.short	0x0000
        /*0054*/ 	.byte	0x00, 0xf5, 0x21, 0x00


	//----- nvinfo : EIATTR_SPARSE_MMA_MASK
	.align		4
.L_45:
        /*0058*/ 	.byte	0x03, 0x50
        /*005a*/ 	.short	0x0000


	//----- nvinfo : EIATTR_MAXREG_COUNT
	.align		4
        /*005c*/ 	.byte	0x03, 0x1b
        /*005e*/ 	.short	0x00ff


	//----- nvinfo : EIATTR_MERCURY_ISA_VERSION
	.align		4
        /*0060*/ 	.byte	0x03, 0x5f
        /*0062*/ 	.short	0x0101


	//----- nvinfo : EIATTR_VRC_CTA_INIT_COUNT
	.align		4
        /*0064*/ 	.byte	0x02, 0x4a
	.zero		1
	.zero		1


	//----- nvinfo : EIATTR_EXIT_INSTR_OFFSETS
	.align		4
        /*0068*/ 	.byte	0x04, 0x1c
        /*006a*/ 	.short	(.L_47 - .L_46)


	//   ....[0]....
.L_46:
        /*006c*/ 	.word	0x00000040


	//   ....[1]....
        /*0070*/ 	.word	0x000000c0


	//   ....[2]....
        /*0074*/ 	.word	0x00000ef0


	//   ....[3]....
        /*0078*/ 	.word	0x000016d0


	//   ....[4]....
        /*007c*/ 	.word	0x00001b70


	//   ....[5]....
        /*0080*/ 	.word	0x00001d80


	//----- nvinfo : EIATTR_CRS_STACK_SIZE
	.align		4
.L_47:
        /*0084*/ 	.byte	0x04, 0x1e
        /*0086*/ 	.short	(.L_49 - .L_48)
.L_48:
        /*0088*/ 	.word	0x00000000


	//----- nvinfo : EIATTR_CBANK_PARAM_SIZE
	.align		4
.L_49:
        /*008c*/ 	.byte	0x03, 0x19
        /*008e*/ 	.short	0x0020


	//----- nvinfo : EIATTR_PARAM_CBANK
	.align		4
        /*0090*/ 	.byte	0x04, 0x0a
        /*0092*/ 	.short	(.L_51 - .L_50)
	.align		4
.L_50:
        /*0094*/ 	.word	index@(.nv.constant0._Z22averageCentroidsKernelPfPdPiii)
        /*0098*/ 	.short	0x0380
        /*009a*/ 	.short	0x0020


	//----- nvinfo : EIATTR_SW_WAR
	.align		4
.L_51:
        /*009c*/ 	.byte	0x04, 0x36
        /*009e*/ 	.short	(.L_53 - .L_52)
.L_52:
        /*00a0*/ 	.word	0x00000008
.L_53:


//--------------------- .nv.info._Z29computeNewCentroidsKernel_CSRPKfPKiS2_S2_PdPii --------------------------
	.section	.nv.info._Z29computeNewCentroidsKernel_CSRPKfPKiS2_S2_PdPii,"",@"SHT_CUDA_INFO"
	.sectionflags	@""
	.align	4


	//----- nvinfo : EIATTR_CUDA_API_VERSION
	.align		4
        /*0000*/ 	.byte	0x04, 0x37
        /*0002*/ 	.short	(.L_55 - .L_54)
.L_54:
        /*0004*/ 	.word	0x00000082


	//----- nvinfo : EIATTR_KPARAM_INFO
	.align		4
.L_55:
        /*0008*/ 	.byte	0x04, 0x17
        /*000a*/ 	.short	(.L_57 - .L_56)
.L_56:
        /*000c*/ 	.word	0x00000000
        /*0010*/ 	.short	0x0006
        /*0012*/ 	.short	0x0030
        /*0014*/ 	.byte	0x00, 0xf0, 0x11, 0x00


	//----- nvinfo : EIATTR_KPARAM_INFO
	.align		4
.L_57:
        /*0018*/ 	.byte	0x04, 0x17
        /*001a*/ 	.short	(.L_59 - .L_58)
.L_58:
        /*001c*/ 	.word	0x00000000
        /*0020*/ 	.short	0x0005
        /*0022*/ 	.short	0x0028
        /*0024*/ 	.byte	0x00, 0xf5, 0x21, 0x00


	//----- nvinfo : EIATTR_KPARAM_INFO
	.align		4
.L_59:
        /*0028*/ 	.byte	0x04, 0x17
        /*002a*/ 	.short	(.L_61 - .L_60)
.L_60:
        /*002c*/ 	.word	0x00000000
        /*0030*/ 	.short	0x0004
        /*0032*/ 	.short	0x0020
        /*0034*/ 	.byte	0x00, 0xf5, 0x21, 0x00


	//----- nvinfo : EIATTR_KPARAM_INFO
	.align		4
.L_61:
        /*0038*/ 	.byte	0x04, 0x17
        /*003a*/ 	.short	(.L_63 - .L_62)
.L_62:
        /*003c*/ 	.word	0x00000000
        /*0040*/ 	.short	0x0003
        /*0042*/ 	.short	0x0018
        /*0044*/ 	.byte	0x00, 0xf5, 0x21, 0x00


	//----- nvinfo : EIATTR_KPARAM_INFO
	.align		4
.L_63:
        /*0048*/ 	.byte	0x04, 0x17
        /*004a*/ 	.short	(.L_65 - .L_64)
.L_64:
        /*004c*/ 	.word	0x00000000
        /*0050*/ 	.short	0x0002
        /*0052*/ 	.short	0x0010
        /*0054*/ 	.byte	0x00, 0xf5, 0x21, 0x00


	//----- nvinfo : EIATTR_KPARAM_INFO
	.align		4
.L_65:
        /*0058*/ 	.byte	0x04, 0x17
        /*005a*/ 	.short	(.L_67 - .L_66)
.L_66:
        /*005c*/ 	.word	0x00000000
        /*0060*/ 	.short	0x0001
        /*0062*/ 	.short	0x0008
        /*0064*/ 	.byte	0x00, 0xf5, 0x21, 0x00


	//----- nvinfo : EIATTR_KPARAM_INFO
	.align		4
.L_67:
        /*0068*/ 	.byte	0x04, 0x17
        /*006a*/ 	.short	(.L_69 - .L_68)
.L_68:
        /*006c*/ 	.word	0x00000000
        /*0070*/ 	.short	0x0000
        /*0072*/ 	.short	0x0000
        /*0074*/ 	.byte	0x00, 0xf5, 0x21, 0x00


	//----- nvinfo : EIATTR_SPARSE_MMA_MASK
	.align		4
.L_69:
        /*0078*/ 	.byte	0x03, 0x50
        /*007a*/ 	.short	0x0000


	//----- nvinfo : EIATTR_MAXREG_COUNT
	.align		4
        /*007c*/ 	.byte	0x03, 0x1b
        /*007e*/ 	.short	0x00ff


	//----- nvinfo : EIATTR_MERCURY_ISA_VERSION
	.align		4
        /*0080*/ 	.byte	0x03, 0x5f
        /*0082*/ 	.short	0x0101


	//----- nvinfo : EIATTR_VRC_CTA_INIT_COUNT
	.align		4
        /*0084*/ 	.byte	0x02, 0x4a
	.zero		1
	.zero		1


	//----- nvinfo : EIATTR_EXIT_INSTR_OFFSETS
	.align		4
        /*0088*/ 	.byte	0x04, 0x1c
        /*008a*/ 	.short	(.L_71 - .L_70)


	//   ....[0]....
.L_70:
        /*008c*/ 	.word	0x00000070


	//   ....[1]....
        /*0090*/ 	.word	0x00000150


	//   ....[2]....
        /*0094*/ 	.word	0x00000880


	//   ....[3]....
        /*0098*/ 	.word	0x00000c50


	//   ....[4]....
        /*009c*/ 	.word	0x00000ea0


	//   ....[5]....
        /*00a0*/ 	.word	0x00000fb0


	//----- nvinfo : EIATTR_CRS_STACK_SIZE
	.align		4
.L_71:
        /*00a4*/ 	.byte	0x04, 0x1e
        /*00a6*/ 	.short	(.L_73 - .L_72)
.L_72:
        /*00a8*/ 	.word	0x00000000


	//----- nvinfo : EIATTR_CBANK_PARAM_SIZE
	.align		4
.L_73:
        /*00ac*/ 	.byte	0x03, 0x19
        /*00ae*/ 	.short	0x0034


	//----- nvinfo : EIATTR_PARAM_CBANK
	.align		4
        /*00b0*/ 	.byte	0x04, 0x0a
        /*00b2*/ 	.short	(.L_75 - .L_74)
	.align		4
.L_74:
        /*00b4*/ 	.word	index@(.nv.constant0._Z29computeNewCentroidsKernel_CSRPKfPKiS2_S2_PdPii)
        /*00b8*/ 	.short	0x0380
        /*00ba*/ 	.short	0x0034


	//----- nvinfo : EIATTR_SW_WAR
	.align		4
.L_75:
        /*00bc*/ 	.byte	0x04, 0x36
        /*00be*/ 	.short	(.L_77 - .L_76)
.L_76:
        /*00c0*/ 	.word	0x00000008
.L_77:


//--------------------- .nv.info._Z23assignClusterKernel_CSRPKfPKiS2_S0_Pii --------------------------
	.section	.nv.info._Z23assignClusterKernel_CSRPKfPKiS2_S0_Pii,"",@"SHT_CUDA_INFO"
	.sectionflags	@""
	.align	4


	//----- nvinfo : EIATTR_CUDA_API_VERSION
	.align		4
        /*0000*/ 	.byte	0x04, 0x37
        /*0002*/ 	.short	(.L_79 - .L_78)
.L_78:
        /*0004*/ 	.word	0x00000082


	//----- nvinfo : EIATTR_KPARAM_INFO
	.align		4
.L_79:
        /*0008*/ 	.byte	0x04, 0x17
        /*000a*/ 	.short	(.L_81 - .L_80)
.L_80:
        /*000c*/ 	.word	0x00000000
        /*0010*/ 	.short	0x0005
        /*0012*/ 	.short	0x0028
        /*0014*/ 	.byte	0x00, 0xf0, 0x11, 0x00


	//----- nvinfo : EIATTR_KPARAM_INFO
	.align		4
.L_81:
        /*0018*/ 	.byte	0x04, 0x17
        /*001a*/ 	.short	(.L_83 - .L_82)
.L_82:
        /*001c*/ 	.word	0x00000000
        /*0020*/ 	.short	0x0004
        /*0022*/ 	.short	0x0020
        /*0024*/ 	.byte	0x00, 0xf5, 0x21, 0x00


	//----- nvinfo : EIATTR_KPARAM_INFO
	.align		4
.L_83:
        /*0028*/ 	.byte	0x04, 0x17
        /*002a*/ 	.short	(.L_85 - .L_84)
.L_84:
        /*002c*/ 	.word	0x00000000
        /*0030*/ 	.short	0x0003
        /*0032*/ 	.short	0x0018
        /*0034*/ 	.byte	0x00, 0xf5, 0x21, 0x00


	//----- nvinfo : EIATTR_KPARAM_INFO
	.align		4
.L_85:
        /*0038*/ 	.byte	0x04, 0x17
        /*003a*/ 	.short	(.L_87 - .L_86)
.L_86:
        /*003c*/ 	.word	0x00000000
        /*0040*/ 	.short	0x0002
        /*0042*/ 	.short	0x0010
        /*0044*/ 	.byte	0x00, 0xf5, 0x21, 0x00


	//----- nvinfo : EIATTR_KPARAM_INFO
	.align		4
.L_87:
        /*0048*/ 	.byte	0x04, 0x17
        /*004a*/ 	.short	(.L_89 - .L_88)
.L_88:
        /*004c*/ 	.word	0x00000000
        /*0050*/ 	.short	0x0001
        /*0052*/ 	.short	0x0008
        /*0054*/ 	.byte	0x00, 0xf5, 0x21, 0x00


	//----- nvinfo : EIATTR_KPARAM_INFO
	.align		4
.L_89:
        /*0058*/ 	.byte	0x04, 0x17
        /*005a*/ 	.short	(.L_91 - .L_90)
.L_90:
        /*005c*/ 	.word	0x00000000
        /*0060*/ 	.short	0x0000
        /*0062*/ 	.short	0x0000
        /*0064*/ 	.byte	0x00, 0xf5, 0x21, 0x00


	//----- nvinfo : EIATTR_SPARSE_MMA_MASK
	.align		4
.L_91:
        /*0068*/ 	.byte	0x03, 0x50
        /*006a*/ 	.short	0x0000


	//----- nvinfo : EIATTR_MAXREG_COUNT
	.align		4
        /*006c*/ 	.byte	0x03, 0x1b
        /*006e*/ 	.short	0x00ff


	//----- nvinfo : EIATTR_MERCURY_ISA_VERSION
	.align		4
        /*0070*/ 	.byte	0x03, 0x5f
        /*0072*/ 	.short	0x0101


	//----- nvinfo : EIATTR_VRC_CTA_INIT_COUNT
	.align		4
        /*0074*/ 	.byte	0x02, 0x4a
	.zero		1
	.zero		1


	//----- nvinfo : EIATTR_EXIT_INSTR_OFFSETS
	.align		4
        /*0078*/ 	.byte	0x04, 0x1c
        /*007a*/ 	.short	(.L_93 - .L_92)


	//   ....[0]....
.L_92:
        /*007c*/ 	.word	0x00000070


	//   ....[1]....
        /*0080*/ 	.word	0x00000b70


	//----- nvinfo : EIATTR_CRS_STACK_SIZE
	.align		4
.L_93:
        /*0084*/ 	.byte	0x04, 0x1e
        /*0086*/ 	.short	(.L_95 - .L_94)
.L_94:
        /*0088*/ 	.word	0x00000000


	//----- nvinfo : EIATTR_CBANK_PARAM_SIZE
	.align		4
.L_95:
        /*008c*/ 	.byte	0x03, 0x19
        /*008e*/ 	.short	0x002c


	//----- nvinfo : EIATTR_PARAM_CBANK
	.align		4
        /*0090*/ 	.byte	0x04, 0x0a
        /*0092*/ 	.short	(.L_97 - .L_96)
	.align		4
.L_96:
        /*0094*/ 	.word	index@(.nv.constant0._Z23assignClusterKernel_CSRPKfPKiS2_S0_Pii)
        /*0098*/ 	.short	0x0380
        /*009a*/ 	.short	0x002c


	//----- nvinfo : EIATTR_SW_WAR
	.align		4
.L_97:
        /*009c*/ 	.byte	0x04, 0x36
        /*009e*/ 	.short	(.L_99 - .L_98)
.L_98:
        /*00a0*/ 	.word	0x00000008
.L_99:


//--------------------- .nv.info._Z32computeNewCentroidsKernel_SharedPKfPKiPdPiiii --------------------------
	.section	.nv.info._Z32computeNewCentroidsKernel_SharedPKfPKiPdPiiii,"",@"SHT_CUDA_INFO"
	.sectionflags	@""
	.align	4


	//----- nvinfo : EIATTR_CUDA_API_VERSION
	.align		4
        /*0000*/ 	.byte	0x04, 0x37
        /*0002*/ 	.short	(.L_101 - .L_100)
.L_100:
        /*0004*/ 	.word	0x00000082


	//----- nvinfo : EIATTR_KPARAM_INFO
	.align		4
.L_101:
        /*0008*/ 	.byte	0x04, 0x17
        /*000a*/ 	.short	(.L_103 - .L_102)
.L_102:
        /*000c*/ 	.word	0x00000000
        /*0010*/ 	.short	0x0006
        /*0012*/ 	.short	0x0028
        /*0014*/ 	.byte	0x00, 0xf0, 0x11, 0x00


	//----- nvinfo : EIATTR_KPARAM_INFO
	.align		4
.L_103:
        /*0018*/ 	.byte	0x04, 0x17
        /*001a*/ 	.short	(.L_105 - .L_104)
.L_104:
        /*001c*/ 	.word	0x00000000
        /*0020*/ 	.short	0x0005
        /*0022*/ 	.short	0x0024
        /*0024*/ 	.byte	0x00, 0xf0, 0x11, 0x00


	//----- nvinfo : EIATTR_KPARAM_INFO
	.align		4
.L_105:
        /*0028*/ 	.byte	0x04, 0x17
        /*002a*/ 	.short	(.L_107 - .L_106)
.L_106:
        /*002c*/ 	.word	0x00000000
        /*0030*/ 	.short	0x0004
        /*0032*/ 	.short	0x0020
        /*0034*/ 	.byte	0x00, 0xf0, 0x11, 0x00


	//----- nvinfo : EIATTR_KPARAM_INFO
	.align		4
.L_107:
        /*0038*/ 	.byte	0x04, 0x17
        /*003a*/ 	.short	(.L_109 - .L_108)
.L_108:
        /*003c*/ 	.word	0x00000000
        /*0040*/ 	.short	0x0003
        /*0042*/ 	.short	0x0018
        /*0044*/ 	.byte	0x00, 0xf5, 0x21, 0x00


	//----- nvinfo : EIATTR_KPARAM_INFO
	.align		4
.L_109:
        /*0048*/ 	.byte	0x04, 0x17
        /*004a*/ 	.short	(.L_111 - .L_110)
.L_110:
        /*004c*/ 	.word	0x00000000
        /*0050*/ 	.short	0x0002
        /*0052*/ 	.short	0x0010
        /*0054*/ 	.byte	0x00, 0xf5, 0x21, 0x00


	//----- nvinfo : EIATTR_KPARAM_INFO
	.align		4
.L_111:
        /*0058*/ 	.byte	0x04, 0x17
        /*005a*/ 	.short	(.L_113 - .L_112)
.L_112:
        /*005c*/ 	.word	0x00000000
        /*0060*/ 	.short	0x0001
        /*0062*/ 	.short	0x0008
        /*0064*/ 	.byte	0x00, 0xf5, 0x21, 0x00


	//----- nvinfo : EIATTR_KPARAM_INFO
	.align		4
.L_113:
        /*0068*/ 	.byte	0x04, 0x17
        /*006a*/ 	.short	(.L_115 - .L_114)
.L_114:
        /*006c*/ 	.word	0x00000000
        /*0070*/ 	.short	0x0000
        /*0072*/ 	.short	0x0000
        /*0074*/ 	.byte	0x00, 0xf5, 0x21, 0x00


	//----- nvinfo : EIATTR_SPARSE_MMA_MASK
	.align		4
.L_115:
        /*0078*/ 	.byte	0x03, 0x50
        /*007a*/ 	.short	0x0000


	//----- nvinfo : EIATTR_MAXREG_COUNT
	.align		4
        /*007c*/ 	.byte	0x03, 0x1b
        /*007e*/ 	.short	0x00ff


	//----- nvinfo : EIATTR_NUM_BARRIERS
	.align		4
        /*0080*/ 	.byte	0x02, 0x4c
        /*0082*/ 	.byte	0x01
	.zero		1


	//----- nvinfo : EIATTR_MERCURY_ISA_VERSION
	.align		4
        /*0084*/ 	.byte	0x03, 0x5f
        /*0086*/ 	.short	0x0101


	//----- nvinfo : EIATTR_VRC_CTA_INIT_COUNT
	.align		4
        /*0088*/ 	.byte	0x02, 0x4a
	.zero		1
	.zero		1


	//----- nvinfo : EIATTR_EXIT_INSTR_OFFSETS
	.align		4
        /*008c*/ 	.byte	0x04, 0x1c
        /*008e*/ 	.short	(.L_117 - .L_116)


	//   ....[0]....
.L_116:
        /*0090*/ 	.word	0x000016c0


	//   ....[1]....
        /*0094*/ 	.word	0x00001800


	//----- nvinfo : EIATTR_CRS_STACK_SIZE
	.align		4
.L_117:
        /*0098*/ 	.byte	0x04, 0x1e
        /*009a*/ 	.short	(.L_119 - .L_118)
.L_118:
        /*009c*/ 	.word	0x00000000


	//----- nvinfo : EIATTR_CBANK_PARAM_SIZE
	.align		4
.L_119:
        /*00a0*/ 	.byte	0x03, 0x19
        /*00a2*/ 	.short	0x002c


	//----- nvinfo : EIATTR_PARAM_CBANK
	.align		4
        /*00a4*/ 	.byte	0x04, 0x0a
        /*00a6*/ 	.short	(.L_121 - .L_120)
	.align		4
.L_120:
        /*00a8*/ 	.word	index@(.nv.constant0._Z32computeNewCentroidsKernel_SharedPKfPKiPdPiiii)
        /*00ac*/ 	.short	0x0380
        /*00ae*/ 	.short	0x002c


	//----- nvinfo : EIATTR_SW_WAR
	.align		4
.L_121:
        /*00b0*/ 	.byte	0x04, 0x36
        /*00b2*/ 	.short	(.L_123 - .L_122)
.L_122:
        /*00b4*/ 	.word	0x00000008
.L_123:


//--------------------- .nv.info._Z23assignClusterKernel_SoAPKfPiiii --------------------------
	.section	.nv.info._Z23assignClusterKernel_SoAPKfPiiii,"",@"SHT_CUDA_INFO"
	.sectionflags	@""
	.align	4


	//----- nvinfo : EIATTR_CUDA_API_VERSION
	.align		4
        /*0000*/ 	.byte	0x04, 0x37
        /*0002*/ 	.short	(.L_125 - .L_124)
.L_124:
        /*0004*/ 	.word	0x00000082


	//----- nvinfo : EIATTR_KPARAM_INFO
	.align		4
.L_125:
        /*0008*/ 	.byte	0x04, 0x17
        /*000a*/ 	.short	(.L_127 - .L_126)
.L_126:
        /*000c*/ 	.word	0x00000000
        /*0010*/ 	.short	0x0004
        /*0012*/ 	.short	0x0018
        /*0014*/ 	.byte	0x00, 0xf0, 0x11, 0x00


	//----- nvinfo : EIATTR_KPARAM_INFO
	.align		4
.L_127:
        /*0018*/ 	.byte	0x04, 0x17
        /*001a*/ 	.short	(.L_129 - .L_128)
.L_128:
        /*001c*/ 	.word	0x00000000
        /*0020*/ 	.short	0x0003
        /*0022*/ 	.short	0x0014
        /*0024*/ 	.byte	0x00, 0xf0, 0x11, 0x00


	//----- nvinfo : EIATTR_KPARAM_INFO
	.align		4
.L_129:
        /*0028*/ 	.byte	0x04, 0x17
        /*002a*/ 	.short	(.L_131 - .L_130)
.L_130:
        /*002c*/ 	.word	0x00000000
        /*0030*/ 	.short	0x0002
        /*0032*/ 	.short	0x0010
        /*0034*/ 	.byte	0x00, 0xf0, 0x11, 0x00


	//----- nvinfo : EIATTR_KPARAM_INFO
	.align		4
.L_131:
        /*0038*/ 	.byte	0x04, 0x17
        /*003a*/ 	.short	(.L_133 - .L_132)
.L_132:
        /*003c*/ 	.word	0x00000000
        /*0040*/ 	.short	0x0001
        /*0042*/ 	.short	0x0008
        /*0044*/ 	.byte	0x00, 0xf5, 0x21, 0x00


	//----- nvinfo : EIATTR_KPARAM_INFO
	.align		4
.L_133:
        /*0048*/ 	.byte	0x04, 0x17
        /*004a*/ 	.short	(.L_135 - .L_134)
.L_134:
        /*004c*/ 	.word	0x00000000
        /*0050*/ 	.short	0x0000
        /*0052*/ 	.short	0x0000
        /*0054*/ 	.byte	0x00, 0xf5, 0x21, 0x00


	//----- nvinfo : EIATTR_SPARSE_MMA_MASK
	.align		4
.L_135:
        /*0058*/ 	.byte	0x03, 0x50
        /*005a*/ 	.short	0x0000


	//----- nvinfo : EIATTR_MAXREG_COUNT
	.align		4
        /*005c*/ 	.byte	0x03, 0x1b
        /*005e*/ 	.short	0x00ff


	//----- nvinfo : EIATTR_MERCURY_ISA_VERSION
	.align		4
        /*0060*/ 	.byte	0x03, 0x5f
        /*0062*/ 	.short	0x0101


	//----- nvinfo : EIATTR_VRC_CTA_INIT_COUNT
	.align		4
        /*0064*/ 	.byte	0x02, 0x4a
	.zero		1
	.zero		1


	//----- nvinfo : EIATTR_EXIT_INSTR_OFFSETS
	.align		4
        /*0068*/ 	.byte	0x04, 0x1c
        /*006a*/ 	.short	(.L_137 - .L_136)


	//   ....[0]....
.L_136:
        /*006c*/ 	.word	0x00000070


	//   ....[1]....
        /*0070*/ 	.word	0x00000de0


	//----- nvinfo : EIATTR_CBANK_PARAM_SIZE
	.align		4
.L_137:
        /*0074*/ 	.byte	0x03, 0x19
        /*0076*/ 	.short	0x001c


	//----- nvinfo : EIATTR_PARAM_CBANK
	.align		4
        /*0078*/ 	.byte	0x04, 0x0a
        /*007a*/ 	.short	(.L_139 - .L_138)
	.align		4
.L_138:
        /*007c*/ 	.word	index@(.nv.constant0._Z23assignClusterKernel_SoAPKfPiiii)
        /*0080*/ 	.short	0x0380
        /*0082*/ 	.short	0x001c


	//----- nvinfo : EIATTR_SW_WAR
	.align		4
.L_139:
        /*0084*/ 	.byte	0x04, 0x36
        /*0086*/ 	.short	(.L_141 - .L_140)
.L_140:
        /*0088*/ 	.word	0x00000008
.L_141:


//--------------------- .nv.callgraph             --------------------------
	.section	.nv.callgraph,"",@"SHT_CUDA_CALLGRAPH"
	.align	4
	.sectionentsize	8
	.align		4
        /*0000*/ 	.word	0x00000000
	.align		4
        /*0004*/ 	.word	0xffffffff
	.align		4
        /*0008*/ 	.word	0x00000000
	.align		4
        /*000c*/ 	.word	0xfffffffe
	.align		4
        /*0010*/ 	.word	0x00000000
	.align		4
        /*0014*/ 	.word	0xfffffffd
	.align		4
        /*0018*/ 	.word	0x00000000
	.align		4
        /*001c*/ 	.word	0xfffffffc


//--------------------- .nv.constant3             --------------------------
	.section	.nv.constant3,"a",@progbits
	.align	4
.nv.constant3:
	.type		c_centroids,@object
	.size		c_centroids,(c_centroid_norms - c_centroids)
c_centroids:
	.zero		4000
	.type		c_centroid_norms,@object
	.size		c_centroid_norms,(.L_1 - c_centroid_norms)
c_centroid_norms:
	.zero		40
.L_1:


//--------------------- .text._Z22averageCentroidsKernelPfPdPiii --------------------------
	.section	.text._Z22averageCentroidsKernelPfPdPiii,"ax",@progbits
	.align	128
        .global         _Z22averageCentroidsKernelPfPdPiii
        .type           _Z22averageCentroidsKernelPfPdPiii,@function
        .size           _Z22averageCentroidsKernelPfPdPiii,(.L_x_154 - _Z22averageCentroidsKernelPfPdPiii)
        .other          _Z22averageCentroidsKernelPfPdPiii,@"STO_CUDA_ENTRY STV_DEFAULT"
_Z22averageCentroidsKernelPfPdPiii:
.text._Z22averageCentroidsKernelPfPdPiii:
[----:B------:R-:W-:Y:S01]  /*0000*/  LDC R1, c[0x0][0x37c] ;  /* 0x0000df00ff017b82 */ /* 0x000fe20000000800 */
[----:B------:R-:W0:Y:S01]  /*0010*/  S2R R5, SR_TID.X ;  /* 0x0000000000057919 */ /* 0x000e220000002100 */
[----:B------:R-:W0:Y:S02]  /*0020*/  LDCU UR4, c[0x0][0x39c] ;  /* 0x00007380ff0477ac */ /* 0x000e240008000800 */
[----:B0-----:R-:W-:-:S13]  /*0030*/  ISETP.GE.AND P0, PT, R5, UR4, PT ;  /* 0x0000000405007c0c */ /* 0x001fda000bf06270 */
[----:B------:R-:W-:Y:S05]  /*0040*/  @P0 EXIT ;  /* 0x000000000000094d */ /* 0x000fea0003800000 */
[----:B------:R-:W0:Y:S01]  /*0050*/  LDC.64 R2, c[0x0][0x390] ;  /* 0x0000e400ff027b82 */ /* 0x000e220000000a00 */
[----:B------:R-:W1:Y:S01]  /*0060*/  LDCU.64 UR8, c[0x0][0x358] ;  /* 0x00006b00ff0877ac */ /* 0x000e620008000a00 */
[----:B------:R-:W2:Y:S01]  /*0070*/  LDCU UR7, c[0x0][0x398] ;  /* 0x00007300ff0777ac */ /* 0x000ea20008000800 */
[----:B0-----:R-:W-:-:S06]  /*0080*/  IMAD.WIDE.U32 R2, R5, 0x4, R2 ;  /* 0x0000000405027825 */ /* 0x001fcc00078e0002 */
[----:B-1----:R-:W2:Y:S02]  /*0090*/  LDG.E R2, desc[UR8][R2.64] ;  /* 0x0000000802027981 */ /* 0x002ea4000c1e1900 */
[----:B--2---:R-:W-:-:S04]  /*00a0*/  VIMNMX R0, PT, PT, R2, UR7, PT ;  /* 0x0000000702007c48 */ /* 0x004fc8000bfe0100 */
[----:B------:R-:W-:-:S13]  /*00b0*/  ISETP.GE.AND P0, PT, R0, 0x1, PT ;  /* 0x000000010000780c */ /* 0x000fda0003f06270 */
[----:B------:R-:W-:Y:S05]  /*00c0*/  @!P0 EXIT ;  /* 0x000000000000894d */ /* 0x000fea0003800000 */
[----:B------:R0:W1:Y:S01]  /*00d0*/  I2F.F64.U32 R16, R2 ;  /* 0x0000000200107312 */ /* 0x0000620000201800 */
[----:B------:R-:W-:Y:S02]  /*00e0*/  UISETP.GE.U32.AND UP0, UPT, UR7, 0x8, UPT ;  /* 0x000000080700788c */ /* 0x000fe4000bf06070 */
[----:B------:R-:W-:Y:S01]  /*00f0*/  IMAD R0, R5, UR7, RZ ;  /* 0x0000000705007c24 */ /* 0x000fe2000f8e02ff */
[----:B------:R-:W-:Y:S01]  /*0100*/  ULOP3.LUT UR6, UR7, 0x7, URZ, 0xc0, !UPT ;  /* 0x0000000707067892 */ /* 0x000fe2000f8ec0ff */
[----:B------:R-:W-:-:S05]  /*0110*/  UMOV UR4, URZ ;  /* 0x000000ff00047c82 */ /* 0x000fca0008000000 */
[----:B0-----:R-:W-:Y:S06]  /*0120*/  BRA.U !UP0, `(.L_x_0) ;  /* 0x0000000d086c7547 */ /* 0x001fec000b800000 */
[----:B------:R-:W0:Y:S01]  /*0130*/  LDC.64 R2, c[0x0][0x380] ;  /* 0x0000e000ff027b82 */ /* 0x000e220000000a00 */
[----:B------:R-:W-:-:S04]  /*0140*/  ULOP3.LUT UR4, UR7, 0x7ffffff8, URZ, 0xc0, !UPT ;  /* 0x7ffffff807047892 */ /* 0x000fc8000f8ec0ff */
[----:B------:R-:W-:-:S03]  /*0150*/  UIADD3 UR5, UPT, UPT, -UR4, URZ, URZ ;  /* 0x000000ff04057290 */ /* 0x000fc6000fffe1ff */
[----:B------:R-:W2:Y:S01]  /*0160*/  LDC.64 R6, c[0x0][0x388] ;  /* 0x0000e200ff067b82 */ /* 0x000ea20000000a00 */
[----:B0-----:R-:W-:-:S03]  /*0170*/  IMAD.WIDE.U32 R2, R0, 0x4, R2 ;  /* 0x0000000400027825 */ /* 0x001fc600078e0002 */
[----:B------:R-:W-:Y:S01]  /*0180*/  IADD3 R4, P0, PT, R2, 0x10, RZ ;  /* 0x0000001002047810 */ /* 0x000fe20007f1e0ff */
[----:B--2---:R-:W-:-:S04]  /*0190*/  IMAD.WIDE.U32 R6, R0, 0x8, R6 ;  /* 0x0000000800067825 */ /* 0x004fc800078e0006 */
[----:B------:R-:W-:Y:S01]  /*01a0*/  IMAD.X R5, RZ, RZ, R3, P0 ;  /* 0x000000ffff057224 */ /* 0x000fe200000e0603 */
[----:B------:R-:W-:-:S05]  /*01b0*/  IADD3 R12, P1, PT, R6, 0x20, RZ ;  /* 0x00000020060c7810 */ /* 0x000fca0007f3e0ff */
[----:B------:R-:W-:-:S08]  /*01c0*/  IMAD.X R13, RZ, RZ, R7, P1 ;  /* 0x000000ffff0d7224 */ /* 0x000fd000008e0607 */
.L_x_17:
[----:B------:R-:W2:Y:S01]  /*01d0*/  LDG.E.64 R6, desc[UR8][R12.64+-0x20] ;  /* 0xffffe0080c067981 */ /* 0x000ea2000c1e1b00 */
[----:B01----:R-:W0:Y:S01]  /*01e0*/  MUFU.RCP64H R3, R17 ;  /* 0x0000001100037308 */ /* 0x003e220000001800 */
[----:B------:R-:W-:Y:S01]  /*01f0*/  IMAD.MOV.U32 R2, RZ, RZ, 0x1 ;  /* 0x00000001ff027424 */ /* 0x000fe200078e00ff */
[----:B------:R-:W-:Y:S01]  /*0200*/  BSSY.RECONVERGENT B1, `(.L_x_1) ;  /* 0x0000015000017945 */ /* 0x000fe20003800200 */
[----:B------:R-:W-:Y:S02]  /*0210*/  IMAD.MOV.U32 R14, RZ, RZ, R4 ;  /* 0x000000ffff0e7224 */ /* 0x000fe400078e0004 */
[----:B------:R-:W-:Y:S02]  /*0220*/  IMAD.MOV.U32 R15, RZ, RZ, R5 ;  /* 0x000000ffff0f7224 */ /* 0x000fe400078e0005 */
[----:B0-----:R-:W-:-:S08]  /*0230*/  DFMA R8, -R16, R2, 1 ;  /* 0x3ff000001008742b */ /* 0x001fd00000000102 */
[----:B------:R-:W-:-:S08]  /*0240*/  DFMA R8, R8, R8, R8 ;  /* 0x000000080808722b */ /* 0x000fd00000000008 */
[----:B------:R-:W-:-:S08]  /*0250*/  DFMA R8, R2, R8, R2 ;  /* 0x000000080208722b */ /* 0x000fd00000000002 */
[----:B------:R-:W-:-:S08]  /*0260*/  DFMA R2, -R16, R8, 1 ;  /* 0x3ff000001002742b */ /* 0x000fd00000000108 */
[----:B------:R-:W-:-:S08]  /*0270*/  DFMA R2, R8, R2, R8 ;  /* 0x000000020802722b */ /* 0x000fd00000000008 */
[----:B--2---:R-:W-:Y:S01]  /*0280*/  DMUL R8, R6, R2 ;  /* 0x0000000206087228 */ /* 0x004fe20000000000 */
[----:B------:R-:W-:-:S07]  /*0290*/  FSETP.GEU.AND P1, PT, |R7|, 6.5827683646048100446e-37, PT ;  /* 0x036000000700780b */ /* 0x000fce0003f2e200 */
[----:B------:R-:W-:-:S08]  /*02a0*/  DFMA R10, -R16, R8, R6 ;  /* 0x00000008100a722b */ /* 0x000fd00000000106 */
[----:B------:R-:W-:-:S10]  /*02b0*/  DFMA R2, R2, R10, R8 ;  /* 0x0000000a0202722b */ /* 0x000fd40000000008 */
[----:B------:R-:W-:-:S05]  /*02c0*/  FFMA R8, RZ, R17, R3 ;  /* 0x00000011ff087223 */ /* 0x000fca0000000003 */
[----:B------:R-:W-:-:S13]  /*02d0*/  FSETP.GT.AND P0, PT, |R8|, 1.469367938527859385e-39, PT ;  /* 0x001000000800780b */ /* 0x000fda0003f04200 */
[----:B------:R-:W-:Y:S05]  /*02e0*/  @P0 BRA P1, `(.L_x_2) ;  /* 0x0000000000180947 */ /* 0x000fea0000800000 */
[----:B------:R-:W-:Y:S01]  /*02f0*/  MOV R8, R16 ;  /* 0x0000001000087202 */ /* 0x000fe20000000f00 */
[----:B------:R-:W-:Y:S01]  /*0300*/  IMAD.MOV.U32 R9, RZ, RZ, R17 ;  /* 0x000000ffff097224 */ /* 0x000fe200078e0011 */
[----:B------:R-:W-:-:S07]  /*0310*/  MOV R2, 0x330 ;  /* 0x0000033000027802 */ /* 0x000fce0000000f00 */
[----:B------:R-:W-:Y:S05]  /*0320*/  CALL.REL.NOINC `($__internal_0_$__cuda_sm20_div_rn_f64_full) ;  /* 0x0000001800987944 */ /* 0x000fea0003c00000 */
[----:B------:R-:W-:Y:S02]  /*0330*/  IMAD.MOV.U32 R2, RZ, RZ, R20 ;  /* 0x000000ffff027224 */ /* 0x000fe400078e0014 */
[----:B------:R-:W-:-:S07]  /*0340*/  IMAD.MOV.U32 R3, RZ, RZ, R21 ;  /* 0x000000ffff037224 */ /* 0x000fce00078e0015 */
.L_x_2:
[----:B------:R-:W-:Y:S05]  /*0350*/  BSYNC.RECONVERGENT B1 ;  /* 0x0000000000017941 */ /* 0x000fea0003800200 */
.L_x_1:
[----:B------:R-:W0:Y:S02]  /*0360*/  F2F.F32.F64 R11, R2 ;  /* 0x00000002000b7310 */ /* 0x000e240000301000 */
[----:B0-----:R0:W-:Y:S04]  /*0370*/  STG.E desc[UR8][R14.64+-0x10], R11 ;  /* 0xfffff00b0e007986 */ /* 0x0011e8000c101908 */
[----:B------:R-:W2:Y:S02]  /*0380*/  LDG.E.64 R6, desc[UR8][R12.64+-0x18] ;  /* 0xffffe8080c067981 */ /* 0x000ea4000c1e1b00 */
[----:B------:R-:W1:Y:S01]  /*0390*/  MUFU.RCP64H R5, R17 ;  /* 0x0000001100057308 */ /* 0x000e620000001800 */
[----:B------:R-:W-:Y:S01]  /*03a0*/  IMAD.MOV.U32 R4, RZ, RZ, 0x1 ;  /* 0x00000001ff047424 */ /* 0x000fe200078e00ff */
[----:B------:R-:W-:Y:S05]  /*03b0*/  BSSY.RECONVERGENT B1, `(.L_x_3) ;  /* 0x0000013000017945 */ /* 0x000fea0003800200 */
[----:B-1----:R-:W-:-:S08]  /*03c0*/  DFMA R8, -R16, R4, 1 ;  /* 0x3ff000001008742b */ /* 0x002fd00000000104 */
        /* <DEDUP_REMOVED lines=10> */
[----:B0-----:R-:W-:Y:S05]  /*0470*/  @P0 BRA P1, `(.L_x_4) ;  /* 0x0000000000180947 */ /* 0x001fea0000800000 */
[----:B------:R-:W-:Y:S01]  /*0480*/  IMAD.MOV.U32 R8, RZ, RZ, R16 ;  /* 0x000000ffff087224 */ /* 0x000fe200078e0010 */
[----:B------:R-:W-:Y:S02]  /*0490*/  MOV R9, R17 ;  /* 0x0000001100097202 */ /* 0x000fe40000000f00 */
[----:B------:R-:W-:-:S07]  /*04a0*/  MOV R2, 0x4c0 ;  /* 0x000004c000027802 */ /* 0x000fce0000000f00 */
[----:B------:R-:W-:Y:S05]  /*04b0*/  CALL.REL.NOINC `($__internal_0_$__cuda_sm20_div_rn_f64_full) ;  /* 0x0000001800347944 */ /* 0x000fea0003c00000 */
[----:B------:R-:W-:Y:S02]  /*04c0*/  IMAD.MOV.U32 R2, RZ, RZ, R20 ;  /* 0x000000ffff027224 */ /* 0x000fe400078e0014 */
[----:B------:R-:W-:-:S07]  /*04d0*/  IMAD.MOV.U32 R3, RZ, RZ, R21 ;  /* 0x000000ffff037224 */ /* 0x000fce00078e0015 */
.L_x_4:
[----:B------:R-:W-:Y:S05]  /*04e0*/  BSYNC.RECONVERGENT B1 ;  /* 0x0000000000017941 */ /* 0x000fea0003800200 */
.L_x_3:
        /* <DEDUP_REMOVED lines=19> */
[----:B------:R-:W-:Y:S01]  /*0620*/  MOV R2, 0x650 ;  /* 0x0000065000027802 */ /* 0x000fe20000000f00 */
[----:B------:R-:W-:-:S07]  /*0630*/  IMAD.MOV.U32 R9, RZ, RZ, R17 ;  /* 0x000000ffff097224 */ /* 0x000fce00078e0011 */
[----:B------:R-:W-:Y:S05]  /*0640*/  CALL.REL.NOINC `($__internal_0_$__cuda_sm20_div_rn_f64_full) ;  /* 0x0000001400d07944 */ /* 0x000fea0003c00000 */
[----:B------:R-:W-:Y:S01]  /*0650*/  MOV R2, R20 ;  /* 0x0000001400027202 */ /* 0x000fe20000000f00 */
[----:B------:R-:W-:-:S07]  /*0660*/  IMAD.MOV.U32 R3, RZ, RZ, R21 ;  /* 0x000000ffff037224 */ /* 0x000fce00078e0015 */
.L_x_6:
[----:B------:R-:W-:Y:S05]  /*0670*/  BSYNC.RECONVERGENT B1 ;  /* 0x0000000000017941 */ /* 0x000fea0003800200 */
.L_x_5:
        /* <DEDUP_REMOVED lines=22> */
[----:B------:R-:W-:Y:S01]  /*07e0*/  IMAD.MOV.U32 R2, RZ, RZ, R20 ;  /* 0x000000ffff027224 */ /* 0x000fe200078e0014 */
[----:B------:R-:W-:-:S07]  /*07f0*/  MOV R3, R21 ;  /* 0x0000001500037202 */ /* 0x000fce0000000f00 */
.L_x_8:
[----:B------:R-:W-:Y:S05]  /*0800*/  BSYNC.RECONVERGENT B1 ;  /* 0x0000000000017941 */ /* 0x000fea0003800200 */
.L_x_7:
        /* <DEDUP_REMOVED lines=22> */
[----:B------:R-:W-:Y:S02]  /*0970*/  IMAD.MOV.U32 R2, RZ, RZ, R20 ;  /* 0x000000ffff027224 */ /* 0x000fe400078e0014 */
[----:B------:R-:W-:-:S07]  /*0980*/  IMAD.MOV.U32 R3, RZ, RZ, R21 ;  /* 0x000000ffff037224 */ /* 0x000fce00078e0015 */
.L_x_10:
[----:B------:R-:W-:Y:S05]  /*0990*/  BSYNC.RECONVERGENT B1 ;  /* 0x0000000000017941 */ /* 0x000fea0003800200 */
.L_x_9:
[----:B------:R-:W0:Y:S02]  /*09a0*/  F2F.F32.F64 R11, R2 ;  /* 0x00000002000b7310 */ /* 0x000e240000301000 */
[----:B0-----:R0:W-:Y:S04]  /*09b0*/  STG.E desc[UR8][R14.64], R11 ;  /* 0x0000000b0e007986 */ /* 0x0011e8000c101908 */
[----:B------:R-:W2:Y:S02]  /*09c0*/  LDG.E.64 R6, desc[UR8][R12.64+0x8] ;  /* 0x000008080c067981 */ /* 0x000ea4000c1e1b00 */
[----:B------:R-:W1:Y:S01]  /*09d0*/  MUFU.RCP64H R5, R17 ;  /* 0x0000001100057308 */ /* 0x000e620000001800 */
[----:B------:R-:W-:Y:S01]  /*09e0*/  MOV R4, 0x1 ;  /* 0x0000000100047802 */ /* 0x000fe20000000f00 */
        /* <DEDUP_REMOVED lines=19> */
.L_x_12:
[----:B------:R-:W-:Y:S05]  /*0b20*/  BSYNC.RECONVERGENT B1 ;  /* 0x0000000000017941 */ /* 0x000fea0003800200 */
.L_x_11:
        /* <DEDUP_REMOVED lines=18> */
[----:B------:R-:W-:Y:S01]  /*0c50*/  MOV R8, R16 ;  /* 0x0000001000087202 */ /* 0x000fe20000000f00 */
[----:B------:R-:W-:Y:S01]  /*0c60*/  IMAD.MOV.U32 R9, RZ, RZ, R17 ;  /* 0x000000ffff097224 */ /* 0x000fe200078e0011 */
[----:B------:R-:W-:-:S07]  /*0c70*/  MOV R2, 0xc90 ;  /* 0x00000c9000027802 */ /* 0x000fce0000000f00 */
[----:B------:R-:W-:Y:S05]  /*0c80*/  CALL.REL.NOINC `($__internal_0_$__cuda_sm20_div_rn_f64_full) ;  /* 0x0000001000407944 */ /* 0x000fea0003c00000 */
[----:B------:R-:W-:Y:S02]  /*0c90*/  IMAD.MOV.U32 R2, RZ, RZ, R20 ;  /* 0x000000ffff027224 */ /* 0x000fe400078e0014 */
[----:B------:R-:W-:-:S07]  /*0ca0*/  IMAD.MOV.U32 R3, RZ, RZ, R21 ;  /* 0x000000ffff037224 */ /* 0x000fce00078e0015 */
.L_x_14:
[----:B------:R-:W-:Y:S05]  /*0cb0*/  BSYNC.RECONVERGENT B1 ;  /* 0x0000000000017941 */ /* 0x000fea0003800200 */
.L_x_13:
        /* <DEDUP_REMOVED lines=24> */
.L_x_16:
[----:B------:R-:W-:Y:S05]  /*0e40*/  BSYNC.RECONVERGENT B1 ;  /* 0x0000000000017941 */ /* 0x000fea0003800200 */
.L_x_15:
[----:B------:R-:W0:Y:S01]  /*0e50*/  F2F.F32.F64 R3, R2 ;  /* 0x0000000200037310 */ /* 0x000e220000301000 */
[----:B------:R-:W-:Y:S01]  /*0e60*/  UIADD3 UR5, UPT, UPT, UR5, 0x8, URZ ;  /* 0x0000000805057890 */ /* 0x000fe2000fffe0ff */
[----:B------:R-:W-:Y:S02]  /*0e70*/  IADD3 R4, P0, PT, R14, 0x20, RZ ;  /* 0x000000200e047810 */ /* 0x000fe40007f1e0ff */
[----:B------:R-:W-:Y:S01]  /*0e80*/  IADD3 R12, P1, PT, R12, 0x40, RZ ;  /* 0x000000400c0c7810 */ /* 0x000fe20007f3e0ff */
[----:B------:R-:W-:Y:S02]  /*0e90*/  UISETP.NE.AND UP0, UPT, UR5, URZ, UPT ;  /* 0x000000ff0500728c */ /* 0x000fe4000bf05270 */
[----:B------:R-:W-:Y:S02]  /*0ea0*/  IMAD.X R5, RZ, RZ, R15, P0 ;  /* 0x000000ffff057224 */ /* 0x000fe400000e060f */
[----:B------:R-:W-:Y:S01]  /*0eb0*/  IMAD.X R13, RZ, RZ, R13, P1 ;  /* 0x000000ffff0d7224 */ /* 0x000fe200008e060d */
[----:B0-----:R0:W-:Y:S04]  /*0ec0*/  STG.E desc[UR8][R14.64+0xc], R3 ;  /* 0x00000c030e007986 */ /* 0x0011e8000c101908 */
[----:B------:R-:W-:Y:S05]  /*0ed0*/  BRA.U UP0, `(.L_x_17) ;  /* 0xfffffff100bc7547 */ /* 0x000fea000b83ffff */
.L_x_0:
[----:B------:R-:W-:-:S13]  /*0ee0*/  ISETP.NE.AND P0, PT, RZ, UR6, PT ;  /* 0x00000006ff007c0c */ /* 0x000fda000bf05270 */
[----:B------:R-:W-:Y:S05]  /*0ef0*/  @!P0 EXIT ;  /* 0x000000000000894d */ /* 0x000fea0003800000 */
[----:B------:R-:W2:Y:S01]  /*0f00*/  LDCU UR5, c[0x0][0x398] ;  /* 0x00007300ff0577ac */ /* 0x000ea20008000800 */
[----:B------:R-:W-:Y:S02]  /*0f10*/  UISETP.GE.U32.AND UP0, UPT, UR6, 0x4, UPT ;  /* 0x000000040600788c */ /* 0x000fe4000bf06070 */
[----:B--2---:R-:W-:-:S07]  /*0f20*/  ULOP3.LUT UR5, UR5, 0x3, URZ, 0xc0, !UPT ;  /* 0x0000000305057892 */ /* 0x004fce000f8ec0ff */
[----:B------:R-:W-:Y:S05]  /*0f30*/  BRA.U !UP0, `(.L_x_18) ;  /* 0x0000000508e07547 */ /* 0x000fea000b800000 */
[----:B0-----:R-:W0:Y:S01]  /*0f40*/  LDC.64 R2, c[0x0][0x388] ;  /* 0x0000e200ff027b82 */ /* 0x001e220000000a00 */
[----:B------:R-:W-:-:S04]  /*0f50*/  VIADD R12, R0, UR4 ;  /* 0x00000004000c7c36 */ /* 0x000fc80008000000 */
[----:B0-----:R-:W-:-:S06]  /*0f60*/  IMAD.WIDE.U32 R2, R12, 0x8, R2 ;  /* 0x000000080c027825 */ /* 0x001fcc00078e0002 */
[----:B------:R-:W2:Y:S01]  /*0f70*/  LDG.E.64 R2, desc[UR8][R2.64] ;  /* 0x0000000802027981 */ /* 0x000ea2000c1e1b00 */
[----:B-1----:R-:W0:Y:S01]  /*0f80*/  MUFU.RCP64H R5, R17 ;  /* 0x0000001100057308 */ /* 0x002e220000001800 */
[----:B------:R-:W-:Y:S01]  /*0f90*/  MOV R4, 0x1 ;  /* 0x0000000100047802 */ /* 0x000fe20000000f00 */
[----:B------:R-:W-:Y:S05]  /*0fa0*/  BSSY.RECONVERGENT B1, `(.L_x_19) ;  /* 0x0000015000017945 */ /* 0x000fea0003800200 */
        /* <DEDUP_REMOVED lines=12> */
[----:B------:R-:W-:Y:S01]  /*1070*/  IMAD.MOV.U32 R6, RZ, RZ, R2 ;  /* 0x000000ffff067224 */ /* 0x000fe200078e0002 */
[----:B------:R-:W-:Y:S01]  /*1080*/  MOV R2, 0x10d0 ;  /* 0x000010d000027802 */ /* 0x000fe20000000f00 */
[----:B------:R-:W-:Y:S02]  /*1090*/  IMAD.MOV.U32 R7, RZ, RZ, R3 ;  /* 0x000000ffff077224 */ /* 0x000fe400078e0003 */
[----:B------:R-:W-:Y:S02]  /*10a0*/  IMAD.MOV.U32 R8, RZ, RZ, R16 ;  /* 0x000000ffff087224 */ /* 0x000fe400078e0010 */
[----:B------:R-:W-:-:S07]  /*10b0*/  IMAD.MOV.U32 R9, RZ, RZ, R17 ;  /* 0x000000ffff097224 */ /* 0x000fce00078e0011 */
[----:B------:R-:W-:Y:S05]  /*10c0*/  CALL.REL.NOINC `($__internal_0_$__cuda_sm20_div_rn_f64_full) ;  /* 0x0000000c00307944 */ /* 0x000fea0003c00000 */
[----:B------:R-:W-:Y:S01]  /*10d0*/  MOV R6, R20 ;  /* 0x0000001400067202 */ /* 0x000fe20000000f00 */
[----:B------:R-:W-:-:S07]  /*10e0*/  IMAD.MOV.U32 R7, RZ, RZ, R21 ;  /* 0x000000ffff077224 */ /* 0x000fce00078e0015 */
.L_x_20:
[----:B------:R-:W-:Y:S05]  /*10f0*/  BSYNC.RECONVERGENT B1 ;  /* 0x0000000000017941 */ /* 0x000fea0003800200 */
.L_x_19:
[----:B------:R-:W0:Y:S01]  /*1100*/  LDC.64 R8, c[0x0][0x380] ;  /* 0x0000e000ff087b82 */ /* 0x000e220000000a00 */
[----:B------:R-:W1:Y:S01]  /*1110*/  LDCU.64 UR6, c[0x0][0x388] ;  /* 0x00007100ff0677ac */ /* 0x000e620008000a00 */
[----:B------:R-:W2:Y:S01]  /*1120*/  F2F.F32.F64 R5, R6 ;  /* 0x0000000600057310 */ /* 0x000ea20000301000 */
[----:B------:R-:W-:-:S05]  /*1130*/  IADD3 R3, P0, PT, R0, UR4, RZ ;  /* 0x0000000400037c10 */ /* 0x000fca000ff1e0ff */
[----:B------:R-:W-:Y:S01]  /*1140*/  IMAD.X R4, RZ, RZ, RZ, P0 ;  /* 0x000000ffff047224 */ /* 0x000fe200000e06ff */
[----:B-1----:R-:W-:-:S04]  /*1150*/  LEA R14, P0, R3, UR6, 0x3 ;  /* 0x00000006030e7c11 */ /* 0x002fc8000f8018ff */
[----:B------:R-:W-:Y:S01]  /*1160*/  LEA.HI.X R15, R3, UR7, R4, 0x3, P0 ;  /* 0x00000007030f7c11 */ /* 0x000fe200080f1c04 */
[----:B0-----:R-:W-:-:S05]  /*1170*/  IMAD.WIDE.U32 R12, R12, 0x4, R8 ;  /* 0x000000040c0c7825 */ /* 0x001fca00078e0008 */
[----:B--2---:R0:W-:Y:S04]  /*1180*/  STG.E desc[UR8][R12.64], R5 ;  /* 0x000000050c007986 */ /* 0x0041e8000c101908 */
[----:B------:R-:W2:Y:S01]  /*1190*/  LDG.E.64 R8, desc[UR8][R14.64+0x8] ;  /* 0x000008080e087981 */ /* 0x000ea2000c1e1b00 */
        /* <DEDUP_REMOVED lines=16> */
[----:B------:R-:W-:Y:S01]  /*12a0*/  MOV R7, R9 ;  /* 0x0000000900077202 */ /* 0x000fe20000000f00 */
[----:B------:R-:W-:Y:S01]  /*12b0*/  IMAD.MOV.U32 R8, RZ, RZ, R16 ;  /* 0x000000ffff087224 */ /* 0x000fe200078e0010 */
[----:B------:R-:W-:Y:S01]  /*12c0*/  MOV R2, 0x12f0 ;  /* 0x000012f000027802 */ /* 0x000fe20000000f00 */
[----:B------:R-:W-:-:S07]  /*12d0*/  IMAD.MOV.U32 R9, RZ, RZ, R17 ;  /* 0x000000ffff097224 */ /* 0x000fce00078e0011 */
[----:B------:R-:W-:Y:S05]  /*12e0*/  CALL.REL.NOINC `($__internal_0_$__cuda_sm20_div_rn_f64_full) ;  /* 0x0000000800a87944 */ /* 0x000fea0003c00000 */
[----:B------:R-:W-:Y:S02]  /*12f0*/  IMAD.MOV.U32 R6, RZ, RZ, R20 ;  /* 0x000000ffff067224 */ /* 0x000fe400078e0014 */
[----:B------:R-:W-:-:S07]  /*1300*/  IMAD.MOV.U32 R7, RZ, RZ, R21 ;  /* 0x000000ffff077224 */ /* 0x000fce00078e0015 */
.L_x_22:
[----:B------:R-:W-:Y:S05]  /*1310*/  BSYNC.RECONVERGENT B1 ;  /* 0x0000000000017941 */ /* 0x000fea0003800200 */
.L_x_21:
[----:B------:R-:W0:Y:S01]  /*1320*/  LDCU.64 UR6, c[0x0][0x380] ;  /* 0x00007000ff0677ac */ /* 0x000e220008000a00 */
[----:B------:R-:W1:Y:S01]  /*1330*/  F2F.F32.F64 R11, R6 ;  /* 0x00000006000b7310 */ /* 0x000e620000301000 */
[----:B0-----:R-:W-:-:S04]  /*1340*/  LEA R12, P0, R3, UR6, 0x2 ;  /* 0x00000006030c7c11 */ /* 0x001fc8000f8010ff */
[----:B------:R-:W-:-:S05]  /*1350*/  LEA.HI.X R13, R3, UR7, R4, 0x2, P0 ;  /* 0x00000007030d7c11 */ /* 0x000fca00080f1404 */
[----:B-1----:R0:W-:Y:S04]  /*1360*/  STG.E desc[UR8][R12.64+0x4], R11 ;  /* 0x0000040b0c007986 */ /* 0x0021e8000c101908 */
[----:B------:R-:W2:Y:S01]  /*1370*/  LDG.E.64 R4, desc[UR8][R14.64+0x10] ;  /* 0x000010080e047981 */ /* 0x000ea2000c1e1b00 */
        /* <DEDUP_REMOVED lines=23> */
.L_x_24:
[----:B------:R-:W-:Y:S05]  /*14f0*/  BSYNC.RECONVERGENT B1 ;  /* 0x0000000000017941 */ /* 0x000fea0003800200 */
.L_x_23:
        /* <DEDUP_REMOVED lines=24> */
.L_x_26:
[----:B------:R-:W-:Y:S05]  /*1680*/  BSYNC.RECONVERGENT B1 ;  /* 0x0000000000017941 */ /* 0x000fea0003800200 */
.L_x_25:
[----:B------:R-:W0:Y:S01]  /*1690*/  F2F.F32.F64 R3, R2 ;  /* 0x0000000200037310 */ /* 0x000e220000301000 */
[----:B------:R-:W-:Y:S01]  /*16a0*/  UIADD3 UR4, UPT, UPT, UR4, 0x4, URZ ;  /* 0x0000000404047890 */ /* 0x000fe2000fffe0ff */
[----:B0-----:R2:W-:Y:S11]  /*16b0*/  STG.E desc[UR8][R12.64+0xc], R3 ;  /* 0x00000c030c007986 */ /* 0x0015f6000c101908 */
.L_x_18:
[----:B------:R-:W-:-:S13]  /*16c0*/  ISETP.NE.AND P0, PT, RZ, UR5, PT ;  /* 0x00000005ff007c0c */ /* 0x000fda000bf05270 */
[----:B------:R-:W-:Y:S05]  /*16d0*/  @!P0 EXIT ;  /* 0x000000000000894d */ /* 0x000fea0003800000 */
[----:B------:R-:W-:-:S09]  /*16e0*/  UISETP.NE.AND UP0, UPT, UR5, 0x1, UPT ;  /* 0x000000010500788c */ /* 0x000fd2000bf05270 */
[----:B------:R-:W-:Y:S05]  /*16f0*/  BRA.U !UP0, `(.L_x_27) ;  /* 0x0000000508107547 */ /* 0x000fea000b800000 */
[----:B0-2---:R-:W0:Y:S01]  /*1700*/  LDC.64 R2, c[0x0][0x388] ;  /* 0x0000e200ff027b82 */ /* 0x005e220000000a00 */
[----:B------:R-:W-:-:S04]  /*1710*/  VIADD R12, R0, UR4 ;  /* 0x00000004000c7c36 */ /* 0x000fc80008000000 */
[----:B0-----:R-:W-:-:S06]  /*1720*/  IMAD.WIDE.U32 R2, R12, 0x8, R2 ;  /* 0x000000080c027825 */ /* 0x001fcc00078e0002 */
[----:B------:R-:W2:Y:S01]  /*1730*/  LDG.E.64 R2, desc[UR8][R2.64] ;  /* 0x0000000802027981 */ /* 0x000ea2000c1e1b00 */
[----:B-1----:R-:W0:Y:S01]  /*1740*/  MUFU.RCP64H R5, R17 ;  /* 0x0000001100057308 */ /* 0x002e220000001800 */
[----:B------:R-:W-:Y:S01]  /*1750*/  IMAD.MOV.U32 R4, RZ, RZ, 0x1 ;  /* 0x00000001ff047424 */ /* 0x000fe200078e00ff */
        /* <DEDUP_REMOVED lines=21> */
.L_x_29:
[----:B------:R-:W-:Y:S05]  /*18b0*/  BSYNC.RECONVERGENT B1 ;  /* 0x0000000000017941 */ /* 0x000fea0003800200 */
.L_x_28:
[----:B------:R-:W0:Y:S01]  /*18c0*/  LDC.64 R10, c[0x0][0x380] ;  /* 0x0000e000ff0a7b82 */ /* 0x000e220000000a00 */
[----:B------:R-:W1:Y:S01]  /*18d0*/  LDCU.64 UR6, c[0x0][0x388] ;  /* 0x00007100ff0677ac */ /* 0x000e620008000a00 */
[----:B------:R-:W2:Y:S01]  /*18e0*/  F2F.F32.F64 R5, R6 ;  /* 0x0000000600057310 */ /* 0x000ea20000301000 */
[----:B------:R-:W-:-:S04]  /*18f0*/  IADD3 R4, P0, PT, R0, UR4, RZ ;  /* 0x0000000400047c10 */ /* 0x000fc8000ff1e0ff */
[----:B------:R-:W-:Y:S02]  /*1900*/  IADD3.X R3, PT, PT, RZ, RZ, RZ, P0, !PT ;  /* 0x000000ffff037210 */ /* 0x000fe400007fe4ff */
        /* <DEDUP_REMOVED lines=22> */
[----:B------:R-:W-:Y:S01]  /*1a70*/  IMAD.MOV.U32 R7, RZ, RZ, R9 ;  /* 0x000000ffff077224 */ /* 0x000fe200078e0009 */
[----:B------:R-:W-:Y:S01]  /*1a80*/  MOV R9, R17 ;  /* 0x0000001100097202 */ /* 0x000fe20000000f00 */
[----:B------:R-:W-:-:S07]  /*1a90*/  IMAD.MOV.U32 R8, RZ, RZ, R16 ;  /* 0x000000ffff087224 */ /* 0x000fce00078e0010 */
[----:B------:R-:W-:Y:S05]  /*1aa0*/  CALL.REL.NOINC `($__internal_0_$__cuda_sm20_div_rn_f64_full) ;  /* 0x0000000000b87944 */ /* 0x000fea0003c00000 */
[----:B------:R-:W-:Y:S02]  /*1ab0*/  IMAD.MOV.U32 R6, RZ, RZ, R20 ;  /* 0x000000ffff067224 */ /* 0x000fe400078e0014 */
[----:B------:R-:W-:-:S07]  /*1ac0*/  IMAD.MOV.U32 R7, RZ, RZ, R21 ;  /* 0x000000ffff077224 */ /* 0x000fce00078e0015 */
.L_x_31:
[----:B------:R-:W-:Y:S05]  /*1ad0*/  BSYNC.RECONVERGENT B1 ;  /* 0x0000000000017941 */ /* 0x000fea0003800200 */
.L_x_30:
[----:B------:R-:W0:Y:S01]  /*1ae0*/  LDCU.64 UR6, c[0x0][0x380] ;  /* 0x00007000ff0677ac */ /* 0x000e220008000a00 */
[----:B------:R-:W1:Y:S01]  /*1af0*/  F2F.F32.F64 R7, R6 ;  /* 0x0000000600077310 */ /* 0x000e620000301000 */
[----:B------:R-:W-:Y:S01]  /*1b00*/  UIADD3 UR4, UPT, UPT, UR4, 0x2, URZ ;  /* 0x0000000204047890 */ /* 0x000fe2000fffe0ff */
[----:B0-----:R-:W-:-:S04]  /*1b10*/  LEA R2, P0, R4, UR6, 0x2 ;  /* 0x0000000604027c11 */ /* 0x001fc8000f8010ff */
[----:B------:R-:W-:-:S05]  /*1b20*/  LEA.HI.X R3, R4, UR7, R3, 0x2, P0 ;  /* 0x0000000704037c11 */ /* 0x000fca00080f1403 */
[----:B-1----:R3:W-:Y:S04]  /*1b30*/  STG.E desc[UR8][R2.64+0x4], R7 ;  /* 0x0000040702007986 */ /* 0x0027e8000c101908 */
.L_x_27:
[----:B---3--:R-:W3:Y:S02]  /*1b40*/  LDC R2, c[0x0][0x398] ;  /* 0x0000e600ff027b82 */ /* 0x008ee40000000800 */
[----:B---3--:R-:W-:-:S04]  /*1b50*/  LOP3.LUT R2, R2, 0x1, RZ, 0xc0, !PT ;  /* 0x0000000102027812 */ /* 0x008fc800078ec0ff */
[----:B------:R-:W-:-:S13]  /*1b60*/  ISETP.NE.U32.AND P0, PT, R2, 0x1, PT ;  /* 0x000000010200780c */ /* 0x000fda0003f05070 */
[----:B------:R-:W-:Y:S05]  /*1b70*/  @P0 EXIT ;  /* 0x000000000000094d */ /* 0x000fea0003800000 */
[----:B------:R-:W3:Y:S01]  /*1b80*/  LDC.64 R4, c[0x0][0x388] ;  /* 0x0000e200ff047b82 */ /* 0x000ee20000000a00 */
[----:B------:R-:W-:-:S04]  /*1b90*/  VIADD R0, R0, UR4 ;  /* 0x0000000400007c36 */ /* 0x000fc80008000000 */
[----:B---3--:R-:W-:-:S06]  /*1ba0*/  IMAD.WIDE.U32 R4, R0, 0x8, R4 ;  /* 0x0000000800047825 */ /* 0x008fcc00078e0004 */
[----:B------:R-:W3:Y:S01]  /*1bb0*/  LDG.E.64 R4, desc[UR8][R4.64] ;  /* 0x0000000804047981 */ /* 0x000ee2000c1e1b00 */
[----:B012---:R-:W0:Y:S01]  /*1bc0*/  MUFU.RCP64H R3, R17 ;  /* 0x0000001100037308 */ /* 0x007e220000001800 */
[----:B------:R-:W-:Y:S01]  /*1bd0*/  IMAD.MOV.U32 R2, RZ, RZ, 0x1 ;  /* 0x00000001ff027424 */ /* 0x000fe200078e00ff */
[----:B------:R-:W-:Y:S05]  /*1be0*/  BSSY.RECONVERGENT B1, `(.L_x_32) ;  /* 0x0000015000017945 */ /* 0x000fea0003800200 */
[----:B0-----:R-:W-:-:S08]  /*1bf0*/  DFMA R6, -R16, R2, 1 ;  /* 0x3ff000001006742b */ /* 0x001fd00000000102 */
[----:B------:R-:W-:-:S08]  /*1c00*/  DFMA R6, R6, R6, R6 ;  /* 0x000000060606722b */ /* 0x000fd00000000006 */
[----:B------:R-:W-:-:S08]  /*1c10*/  DFMA R6, R2, R6, R2 ;  /* 0x000000060206722b */ /* 0x000fd00000000002 */
[----:B------:R-:W-:-:S08]  /*1c20*/  DFMA R2, -R16, R6, 1 ;  /* 0x3ff000001002742b */ /* 0x000fd00000000106 */
[----:B------:R-:W-:-:S08]  /*1c30*/  DFMA R8, R6, R2, R6 ;  /* 0x000000020608722b */ /* 0x000fd00000000006 */
[----:B---3--:R-:W-:Y:S01]  /*1c40*/  DMUL R2, R8, R4 ;  /* 0x0000000408027228 */ /* 0x008fe20000000000 */
        /* <DEDUP_REMOVED lines=8> */
[----:B------:R-:W-:Y:S01]  /*1cd0*/  MOV R2, 0x1d10 ;  /* 0x00001d1000027802 */ /* 0x000fe20000000f00 */
[----:B------:R-:W-:Y:S02]  /*1ce0*/  IMAD.MOV.U32 R9, RZ, RZ, R17 ;  /* 0x000000ffff097224 */ /* 0x000fe400078e0011 */
[----:B------:R-:W-:-:S07]  /*1cf0*/  IMAD.MOV.U32 R8, RZ, RZ, R16 ;  /* 0x000000ffff087224 */ /* 0x000fce00078e0010 */
[----:B------:R-:W-:Y:S05]  /*1d00*/  CALL.REL.NOINC `($__internal_0_$__cuda_sm20_div_rn_f64_full) ;  /* 0x0000000000207944 */ /* 0x000fea0003c00000 */
[----:B------:R-:W-:Y:S01]  /*1d10*/  IMAD.MOV.U32 R2, RZ, RZ, R20 ;  /* 0x000000ffff027224 */ /* 0x000fe200078e0014 */
[----:B------:R-:W-:-:S07]  /*1d20*/  MOV R3, R21 ;  /* 0x0000001500037202 */ /* 0x000fce0000000f00 */
.L_x_33:
[----:B------:R-:W-:Y:S05]  /*1d30*/  BSYNC.RECONVERGENT B1 ;  /* 0x0000000000017941 */ /* 0x000fea0003800200 */
.L_x_32:
[----:B------:R-:W0:Y:S01]  /*1d40*/  LDC.64 R4, c[0x0][0x380] ;  /* 0x0000e000ff047b82 */ /* 0x000e220000000a00 */
[----:B------:R-:W1:Y:S01]  /*1d50*/  F2F.F32.F64 R3, R2 ;  /* 0x0000000200037310 */ /* 0x000e620000301000 */
[----:B0-----:R-:W-:-:S05]  /*1d60*/  IMAD.WIDE.U32 R4, R0, 0x4, R4 ;  /* 0x0000000400047825 */ /* 0x001fca00078e0004 */
[----:B-1----:R-:W-:Y:S01]  /*1d70*/  STG.E desc[UR8][R4.64], R3 ;  /* 0x0000000304007986 */ /* 0x002fe2000c101908 */
[----:B------:R-:W-:Y:S05]  /*1d80*/  EXIT ;  /* 0x000000000000794d */ /* 0x000fea0003800000 */
        .weak           $__internal_0_$__cuda_sm20_div_rn_f64_full
        .type           $__internal_0_$__cuda_sm20_div_rn_f64_full,@function
        .size           $__internal_0_$__cuda_sm20_div_rn_f64_full,(.L_x_154 - $__internal_0_$__cuda_sm20_div_rn_f64_full)
$__internal_0_$__cuda_sm20_div_rn_f64_full:
[C---:B------:R-:W-:Y:S01]  /*1d90*/  FSETP.GEU.AND P0, PT, |R9|.reuse, 1.469367938527859385e-39, PT ;  /* 0x001000000900780b */ /* 0x040fe20003f0e200 */
[----:B------:R-:W-:Y:S01]  /*1da0*/  IMAD.MOV.U32 R24, RZ, RZ, 0x1 ;  /* 0x00000001ff187424 */ /* 0x000fe200078e00ff */
[----:B------:R-:W-:Y:S01]  /*1db0*/  LOP3.LUT R10, R9, 0x800fffff, RZ, 0xc0, !PT ;  /* 0x800fffff090a7812 */ /* 0x000fe200078ec0ff */
[----:B------:R-:W-:Y:S01]  /*1dc0*/  IMAD.MOV.U32 R26, RZ, RZ, 0x1ca00000 ;  /* 0x1ca00000ff1a7424 */ /* 0x000fe200078e00ff */
[C---:B------:R-:W-:Y:S01]  /*1dd0*/  FSETP.GEU.AND P2, PT, |R7|.reuse, 1.469367938527859385e-39, PT ;  /* 0x001000000700780b */ /* 0x040fe20003f4e200 */
[----:B------:R-:W-:Y:S01]  /*1de0*/  BSSY.RECONVERGENT B0, `(.L_x_34) ;  /* 0x0000052000007945 */ /* 0x000fe20003800200 */
[----:B------:R-:W-:Y:S01]  /*1df0*/  LOP3.LUT R11, R10, 0x3ff00000, RZ, 0xfc, !PT ;  /* 0x3ff000000a0b7812 */ /* 0x000fe200078efcff */
[----:B------:R-:W-:Y:S01]  /*1e00*/  IMAD.MOV.U32 R10, RZ, RZ, R8 ;  /* 0x000000ffff0a7224 */ /* 0x000fe200078e0008 */
[----:B------:R-:W-:Y:S02]  /*1e10*/  LOP3.LUT R5, R7, 0x7ff00000, RZ, 0xc0, !PT ;  /* 0x7ff0000007057812 */ /* 0x000fe400078ec0ff */
[----:B------:R-:W-:-:S03]  /*1e20*/  LOP3.LUT R28, R9, 0x7ff00000, RZ, 0xc0, !PT ;  /* 0x7ff00000091c7812 */ /* 0x000fc600078ec0ff */
[----:B------:R-:W-:Y:S01]  /*1e30*/  @!P0 DMUL R10, R8, 8.98846567431157953865e+307 ;  /* 0x7fe00000080a8828 */ /* 0x000fe20000000000 */
[----:B------:R-:W-:Y:S01]  /*1e40*/  ISETP.GE.U32.AND P1, PT, R5, R28, PT ;  /* 0x0000001c0500720c */ /* 0x000fe20003f26070 */
[----:B------:R-:W-:Y:S02]  /*1e50*/  IMAD.MOV.U32 R27, RZ, RZ, R5 ;  /* 0x000000ffff1b7224 */ /* 0x000fe400078e0005 */
[----:B------:R-:W-:Y:S02]  /*1e60*/  @!P2 LOP3.LUT R18, R9, 0x7ff00000, RZ, 0xc0, !PT ;  /* 0x7ff000000912a812 */ /* 0x000fe400078ec0ff */
[----:B------:R-:W0:Y:S01]  /*1e70*/  MUFU.RCP64H R25, R11 ;  /* 0x0000000b00197308 */ /* 0x000e220000001800 */
[----:B------:R-:W-:Y:S02]  /*1e80*/  SEL R19, R26, 0x63400000, !P1 ;  /* 0x634000001a137807 */ /* 0x000fe40004800000 */
[----:B------:R-:W-:Y:S02]  /*1e90*/  @!P2 ISETP.GE.U32.AND P3, PT, R5, R18, PT ;  /* 0x000000120500a20c */ /* 0x000fe40003f66070 */
[----:B------:R-:W-:-:S02]  /*1ea0*/  LOP3.LUT R19, R19, 0x800fffff, R7, 0xf8, !PT ;  /* 0x800fffff13137812 */ /* 0x000fc400078ef807 */
[----:B------:R-:W-:Y:S02]  /*1eb0*/  @!P2 SEL R21, R26, 0x63400000, !P3 ;  /* 0x634000001a15a807 */ /* 0x000fe40005800000 */
[----:B------:R-:W-:Y:S02]  /*1ec0*/  @!P0 LOP3.LUT R28, R11, 0x7ff00000, RZ, 0xc0, !PT ;  /* 0x7ff000000b1c8812 */ /* 0x000fe400078ec0ff */
[----:B------:R-:W-:-:S03]  /*1ed0*/  @!P2 LOP3.LUT R18, R21, 0x80000000, R7, 0xf8, !PT ;  /* 0x800000001512a812 */ /* 0x000fc600078ef807 */
[----:B------:R-:W-:Y:S01]  /*1ee0*/  VIADD R29, R28, 0xffffffff ;  /* 0xffffffff1c1d7836 */ /* 0x000fe20000000000 */
[----:B0-----:R-:W-:-:S08]  /*1ef0*/  DFMA R22, R24, -R10, 1 ;  /* 0x3ff000001816742b */ /* 0x001fd0000000080a */
[----:B------:R-:W-:-:S08]  /*1f00*/  DFMA R22, R22, R22, R22 ;  /* 0x000000161616722b */ /* 0x000fd00000000016 */
[----:B------:R-:W-:Y:S01]  /*1f10*/  DFMA R22, R24, R22, R24 ;  /* 0x000000161816722b */ /* 0x000fe20000000018 */
[----:B------:R-:W-:Y:S01]  /*1f20*/  @!P2 LOP3.LUT R25, R18, 0x100000, RZ, 0xfc, !PT ;  /* 0x001000001219a812 */ /* 0x000fe200078efcff */
[----:B------:R-:W-:Y:S01]  /*1f30*/  IMAD.MOV.U32 R18, RZ, RZ, R6 ;  /* 0x000000ffff127224 */ /* 0x000fe200078e0006 */
[----:B------:R-:W-:-:S05]  /*1f40*/  @!P2 MOV R24, RZ ;  /* 0x000000ff0018a202 */ /* 0x000fca0000000f00 */
[----:B------:R-:W-:Y:S02]  /*1f50*/  DFMA R20, R22, -R10, 1 ;  /* 0x3ff000001614742b */ /* 0x000fe4000000080a */
[----:B------:R-:W-:-:S06]  /*1f60*/  @!P2 DFMA R18, R18, 2, -R24 ;  /* 0x400000001212a82b */ /* 0x000fcc0000000818 */
[----:B------:R-:W-:-:S04]  /*1f70*/  DFMA R20, R22, R20, R22 ;  /* 0x000000141614722b */ /* 0x000fc80000000016 */
[----:B------:R-:W-:-:S04]  /*1f80*/  @!P2 LOP3.LUT R27, R19, 0x7ff00000, RZ, 0xc0, !PT ;  /* 0x7ff00000131ba812 */ /* 0x000fc800078ec0ff */
[----:B------:R-:W-:Y:S01]  /*1f90*/  DMUL R22, R20, R18 ;  /* 0x0000001214167228 */ /* 0x000fe20000000000 */
[----:B------:R-:W-:-:S05]  /*1fa0*/  VIADD R24, R27, 0xffffffff ;  /* 0xffffffff1b187836 */ /* 0x000fca0000000000 */
[----:B------:R-:W-:Y:S02]  /*1fb0*/  ISETP.GT.U32.AND P0, PT, R24, 0x7feffffe, PT ;  /* 0x7feffffe1800780c */ /* 0x000fe40003f04070 */
[----:B------:R-:W-:Y:S02]  /*1fc0*/  DFMA R24, R22, -R10, R18 ;  /* 0x8000000a1618722b */ /* 0x000fe40000000012 */
[----:B------:R-:W-:-:S06]  /*1fd0*/  ISETP.GT.U32.OR P0, PT, R29, 0x7feffffe, P0 ;  /* 0x7feffffe1d00780c */ /* 0x000fcc0000704470 */
[----:B------:R-:W-:-:S07]  /*1fe0*/  DFMA R24, R20, R24, R22 ;  /* 0x000000181418722b */ /* 0x000fce0000000016 */
[----:B------:R-:W-:Y:S05]  /*1ff0*/  @P0 BRA `(.L_x_35) ;  /* 0x00000000006c0947 */ /* 0x000fea0003800000 */
[----:B------:R-:W-:-:S04]  /*2000*/  LOP3.LUT R6, R9, 0x7ff00000, RZ, 0xc0, !PT ;  /* 0x7ff0000009067812 */ /* 0x000fc800078ec0ff */
[CC--:B------:R-:W-:Y:S02]  /*2010*/  VIADDMNMX R7, R5.reuse, -R6.reuse, 0xb9600000, !PT ;  /* 0xb960000005077446 */ /* 0x0c0fe40007800906 */
[----:B------:R-:W-:Y:S01]  /*2020*/  ISETP.GE.U32.AND P0, PT, R5, R6, PT ;  /* 0x000000060500720c */ /* 0x000fe20003f06070 */
[----:B------:R-:W-:Y:S01]  /*2030*/  IMAD.MOV.U32 R6, RZ, RZ, RZ ;  /* 0x000000ffff067224 */ /* 0x000fe200078e00ff */
[----:B------:R-:W-:Y:S02]  /*2040*/  VIMNMX R5, PT, PT, R7, 0x46a00000, PT ;  /* 0x46a0000007057848 */ /* 0x000fe40003fe0100 */
[----:B------:R-:W-:-:S05]  /*2050*/  SEL R26, R26, 0x63400000, !P0 ;  /* 0x634000001a1a7807 */ /* 0x000fca0004000000 */
[----:B------:R-:W-:-:S05]  /*2060*/  IMAD.IADD R5, R5, 0x1, -R26 ;  /* 0x0000000105057824 */ /* 0x000fca00078e0a1a */
[----:B------:R-:W-:-:S06]  /*2070*/  IADD3 R7, PT, PT, R5, 0x7fe00000, RZ ;  /* 0x7fe0000005077810 */ /* 0x000fcc0007ffe0ff */
[----:B------:R-:W-:-:S10]  /*2080*/  DMUL R20, R24, R6 ;  /* 0x0000000618147228 */ /* 0x000fd40000000000 */
[----:B------:R-:W-:-:S13]  /*2090*/  FSETP.GTU.AND P0, PT, |R21|, 1.469367938527859385e-39, PT ;  /* 0x001000001500780b */ /* 0x000fda0003f0c200 */
[----:B------:R-:W-:Y:S05]  /*20a0*/  @P0 BRA `(.L_x_36) ;  /* 0x0000000000940947 */ /* 0x000fea0003800000 */
[----:B------:R-:W-:-:S06]  /*20b0*/  DFMA R10, R24, -R10, R18 ;  /* 0x8000000a180a722b */ /* 0x000fcc0000000012 */
[----:B------:R-:W-:-:S04]  /*20c0*/  IMAD.MOV.U32 R10, RZ, RZ, RZ ;  /* 0x000000ffff0a7224 */ /* 0x000fc800078e00ff */
[C---:B------:R-:W-:Y:S02]  /*20d0*/  FSETP.NEU.AND P0, PT, R11.reuse, RZ, PT ;  /* 0x000000ff0b00720b */ /* 0x040fe40003f0d000 */
[----:B------:R-:W-:-:S04]  /*20e0*/  LOP3.LUT R9, R11, 0x80000000, R9, 0x48, !PT ;  /* 0x800000000b097812 */ /* 0x000fc800078e4809 */
[----:B------:R-:W-:-:S07]  /*20f0*/  LOP3.LUT R11, R9, R7, RZ, 0xfc, !PT ;  /* 0x00000007090b7212 */ /* 0x000fce00078efcff */
[----:B------:R-:W-:Y:S05]  /*2100*/  @!P0 BRA `(.L_x_36) ;  /* 0x00000000007c8947 */ /* 0x000fea0003800000 */
[----:B------:R-:W-:Y:S01]  /*2110*/  IMAD.MOV R7, RZ, RZ, -R5 ;  /* 0x000000ffff077224 */ /* 0x000fe200078e0a05 */
[----:B------:R-:W-:Y:S01]  /*2120*/  DMUL.RP R10, R24, R10 ;  /* 0x0000000a180a7228 */ /* 0x000fe20000008000 */
[----:B------:R-:W-:Y:S01]  /*2130*/  IMAD.MOV.U32 R6, RZ, RZ, RZ ;  /* 0x000000ffff067224 */ /* 0x000fe200078e00ff */
[----:B------:R-:W-:-:S05]  /*2140*/  IADD3 R5, PT, PT, -R5, -0x43300000, RZ ;  /* 0xbcd0000005057810 */ /* 0x000fca0007ffe1ff */
[----:B------:R-:W-:-:S03]  /*2150*/  DFMA R6, R20, -R6, R24 ;  /* 0x800000061406722b */ /* 0x000fc60000000018 */
[----:B------:R-:W-:-:S07]  /*2160*/  LOP3.LUT R9, R11, R9, RZ, 0x3c, !PT ;  /* 0x000000090b097212 */ /* 0x000fce00078e3cff */
[----:B------:R-:W-:-:S04]  /*2170*/  FSETP.NEU.AND P0, PT, |R7|, R5, PT ;  /* 0x000000050700720b */ /* 0x000fc80003f0d200 */
[----:B------:R-:W-:Y:S02]  /*2180*/  FSEL R20, R10, R20, !P0 ;  /* 0x000000140a147208 */ /* 0x000fe40004000000 */
[----:B------:R-:W-:Y:S01]  /*2190*/  FSEL R21, R9, R21, !P0 ;  /* 0x0000001509157208 */ /* 0x000fe20004000000 */
[----:B------:R-:W-:Y:S06]  /*21a0*/  BRA `(.L_x_36) ;  /* 0x0000000000547947 */ /* 0x000fec0003800000 */
.L_x_35:
[----:B------:R-:W-:-:S14]  /*21b0*/  DSETP.NAN.AND P0, PT, R6, R6, PT ;  /* 0x000000060600722a */ /* 0x000fdc0003f08000 */
[----:B------:R-:W-:Y:S05]  /*21c0*/  @P0 BRA `(.L_x_37) ;  /* 0x0000000000440947 */ /* 0x000fea0003800000 */
[----:B------:R-:W-:-:S14]  /*21d0*/  DSETP.NAN.AND P0, PT, R8, R8, PT ;  /* 0x000000080800722a */ /* 0x000fdc0003f08000 */
[----:B------:R-:W-:Y:S05]  /*21e0*/  @P0 BRA `(.L_x_38) ;  /* 0x0000000000300947 */ /* 0x000fea0003800000 */
[----:B------:R-:W-:Y:S01]  /*21f0*/  ISETP.NE.AND P0, PT, R27, R28, PT ;  /* 0x0000001c1b00720c */ /* 0x000fe20003f05270 */
[----:B------:R-:W-:Y:S01]  /*2200*/  IMAD.MOV.U32 R21, RZ, RZ, -0x80000 ;  /* 0xfff80000ff157424 */ /* 0x000fe200078e00ff */
[----:B------:R-:W-:-:S11]  /*2210*/  MOV R20, 0x0 ;  /* 0x0000000000147802 */ /* 0x000fd60000000f00 */
[----:B------:R-:W-:Y:S05]  /*2220*/  @!P0 BRA `(.L_x_36) ;  /* 0x0000000000348947 */ /* 0x000fea0003800000 */
[----:B------:R-:W-:Y:S02]  /*2230*/  ISETP.NE.AND P0, PT, R27, 0x7ff00000, PT ;  /* 0x7ff000001b00780c */ /* 0x000fe40003f05270 */
[----:B------:R-:W-:Y:S02]  /*2240*/  LOP3.LUT R21, R7, 0x80000000, R9, 0x48, !PT ;  /* 0x8000000007157812 */ /* 0x000fe400078e4809 */
[----:B------:R-:W-:-:S13]  /*2250*/  ISETP.EQ.OR P0, PT, R28, RZ, !P0 ;  /* 0x000000ff1c00720c */ /* 0x000fda0004702670 */
[----:B------:R-:W-:Y:S01]  /*2260*/  @P0 LOP3.LUT R5, R21, 0x7ff00000, RZ, 0xfc, !PT ;  /* 0x7ff0000015050812 */ /* 0x000fe200078efcff */
[----:B------:R-:W-:Y:S02]  /*2270*/  @!P0 IMAD.MOV.U32 R20, RZ, RZ, RZ ;  /* 0x000000ffff148224 */ /* 0x000fe400078e00ff */
[----:B------:R-:W-:Y:S02]  /*2280*/  @P0 IMAD.MOV.U32 R20, RZ, RZ, RZ ;  /* 0x000000ffff140224 */ /* 0x000fe400078e00ff */
[----:B------:R-:W-:Y:S01]  /*2290*/  @P0 IMAD.MOV.U32 R21, RZ, RZ, R5 ;  /* 0x000000ffff150224 */ /* 0x000fe200078e0005 */
[----:B------:R-:W-:Y:S06]  /*22a0*/  BRA `(.L_x_36) ;  /* 0x0000000000147947 */ /* 0x000fec0003800000 */
.L_x_38:
[----:B------:R-:W-:Y:S02]  /*22b0*/  LOP3.LUT R21, R9, 0x80000, RZ, 0xfc, !PT ;  /* 0x0008000009157812 */ /* 0x000fe400078efcff */
[----:B------:R-:W-:Y:S01]  /*22c0*/  MOV R20, R8 ;  /* 0x0000000800147202 */ /* 0x000fe20000000f00 */
[----:B------:R-:W-:Y:S06]  /*22d0*/  BRA `(.L_x_36) ;  /* 0x0000000000087947 */ /* 0x000fec0003800000 */
.L_x_37:
[----:B------:R-:W-:Y:S01]  /*22e0*/  LOP3.LUT R21, R7, 0x80000, RZ, 0xfc, !PT ;  /* 0x0008000007157812 */ /* 0x000fe200078efcff */
[----:B------:R-:W-:-:S07]  /*22f0*/  IMAD.MOV.U32 R20, RZ, RZ, R6 ;  /* 0x000000ffff147224 */ /* 0x000fce00078e0006 */
.L_x_36:
[----:B------:R-:W-:Y:S05]  /*2300*/  BSYNC.RECONVERGENT B0 ;  /* 0x0000000000007941 */ /* 0x000fea0003800200 */
.L_x_34:
[----:B------:R-:W-:Y:S02]  /*2310*/  IMAD.MOV.U32 R6, RZ, RZ, R2 ;  /* 0x000000ffff067224 */ /* 0x000fe400078e0002 */
[----:B------:R-:W-:-:S04]  /*2320*/  IMAD.MOV.U32 R7, RZ, RZ, 0x0 ;  /* 0x00000000ff077424 */ /* 0x000fc800078e00ff */
[----:B------:R-:W-:Y:S05]  /*2330*/  RET.REL.NODEC R6 `(_Z22averageCentroidsKernelPfPdPiii) ;  /* 0xffffffdc06307950 */ /* 0x000fea0003c3ffff */
.L_x_39:
[----:B------:R-:W-:-:S00]  /*2340*/  BRA `(.L_x_39) ;  /* 0xfffffffc00fc7947 */ /* 0x000fc0000383ffff */
[----:B------:R-:W-:-:S00]  /*2350*/  NOP ;  /* 0x0000000000007918 */ /* 0x000fc00000000000 */
        /* <DEDUP_REMOVED lines=10> */
.L_x_154:


//--------------------- .text._Z29computeNewCentroidsKernel_CSRPKfPKiS2_S2_PdPii --------------------------
	.section	.text._Z29computeNewCentroidsKernel_CSRPKfPKiS2_S2_PdPii,"ax",@progbits
	.align	128
        .global         _Z29computeNewCentroidsKernel_CSRPKfPKiS2_S2_PdPii
        .type           _Z29computeNewCentroidsKernel_CSRPKfPKiS2_S2_PdPii,@function
        .size           _Z29computeNewCentroidsKernel_CSRPKfPKiS2_S2_PdPii,(.L_x_156 - _Z29computeNewCentroidsKernel_CSRPKfPKiS2_S2_PdPii)
        .other          _Z29computeNewCentroidsKernel_CSRPKfPKiS2_S2_PdPii,@"STO_CUDA_ENTRY STV_DEFAULT"
_Z29computeNewCentroidsKernel_CSRPKfPKiS2_S2_PdPii:
.text._Z29computeNewCentroidsKernel_CSRPKfPKiS2_S2_PdPii:
[----:B------:R-:W-:Y:S01]  /*0000*/  LDC R1, c[0x0][0x37c] ;  /* 0x0000df00ff017b82 */ /* 0x000fe20000000800 */
[----:B------:R-:W0:Y:S07]  /*0010*/  S2R R0, SR_TID.X ;  /* 0x0000000000007919 */ /* 0x000e2e0000002100 */
[----:B------:R-:W0:Y:S01]  /*0020*/  S2UR UR4, SR_CTAID.X ;  /* 0x00000000000479c3 */ /* 0x000e220000002500 */
[----:B------:R-:W1:Y:S07]  /*0030*/  LDCU UR5, c[0x0][0x3b0] ;  /* 0x00007600ff0577ac */ /* 0x000e6e0008000800 */
[----:B------:R-:W0:Y:S02]  /*0040*/  LDC R5, c[0x0][0x360] ;  /* 0x0000d800ff057b82 */ /* 0x000e240000000800 */
[----:B0-----:R-:W-:-:S05]  /*0050*/  IMAD R5, R5, UR4, R0 ;  /* 0x0000000405057c24 */ /* 0x001fca000f8e0200 */
[----:B-1----:R-:W-:-:S13]  /*0060*/  ISETP.GE.AND P0, PT, R5, UR5, PT ;  /* 0x0000000505007c0c */ /* 0x002fda000bf06270 */
[----:B------:R-:W-:Y:S05]  /*0070*/  @P0 EXIT ;  /* 0x000000000000094d */ /* 0x000fea0003800000 */
[----:B------:R-:W0:Y:S01]  /*0080*/  LDC.64 R2, c[0x0][0x398] ;  /* 0x0000e600ff027b82 */ /* 0x000e220000000a00 */
[----:B------:R-:W1:Y:S07]  /*0090*/  LDCU.64 UR4, c[0x0][0x358] ;  /* 0x00006b00ff0477ac */ /* 0x000e6e0008000a00 */
[----:B------:R-:W2:Y:S01]  /*00a0*/  LDC.64 R6, c[0x0][0x390] ;  /* 0x0000e400ff067b82 */ /* 0x000ea20000000a00 */
[----:B0-----:R-:W-:-:S05]  /*00b0*/  IMAD.WIDE R2, R5, 0x4, R2 ;  /* 0x0000000405027825 */ /* 0x001fca00078e0202 */
[----:B-1----:R-:W3:Y:S01]  /*00c0*/  LDG.E.CONSTANT R0, desc[UR4][R2.64] ;  /* 0x0000000402007981 */ /* 0x002ee2000c1e9900 */
[----:B--2---:R-:W-:Y:S02]  /*00d0*/  IMAD.WIDE R6, R5, 0x4, R6 ;  /* 0x0000000405067825 */ /* 0x004fe400078e0206 */
[----:B------:R-:W3:Y:S03]  /*00e0*/  LDC.64 R4, c[0x0][0x3a8] ;  /* 0x0000ea00ff047b82 */ /* 0x000ee60000000a00 */
[----:B------:R-:W2:Y:S04]  /*00f0*/  LDG.E.CONSTANT R9, desc[UR4][R6.64+0x4] ;  /* 0x0000040406097981 */ /* 0x000ea8000c1e9900 */
[----:B------:R-:W2:Y:S01]  /*0100*/  LDG.E.CONSTANT R2, desc[UR4][R6.64] ;  /* 0x0000000406027981 */ /* 0x000ea2000c1e9900 */
[----:B------:R-:W-:-:S02]  /*0110*/  HFMA2 R11, -RZ, RZ, 0, 5.9604644775390625e-08 ;  /* 0x00000001ff0b7431 */ /* 0x000fc400000001ff */
[----:B---3--:R-:W-:-:S05]  /*0120*/  IMAD.WIDE R4, R0, 0x4, R4 ;  /* 0x0000000400047825 */ /* 0x008fca00078e0204 */
[----:B------:R0:W-:Y:S01]  /*0130*/  REDG.E.ADD.STRONG.GPU desc[UR4][R4.64], R11 ;  /* 0x0000000b0400798e */ /* 0x0001e2000c12e104 */
[----:B--2---:R-:W-:-:S13]  /*0140*/  ISETP.GE.AND P0, PT, R2, R9, PT ;  /* 0x000000090200720c */ /* 0x004fda0003f06270 */
[----:B0-----:R-:W-:Y:S05]  /*0150*/  @P0 EXIT ;  /* 0x000000000000094d */ /* 0x001fea0003800000 */
[CC--:B------:R-:W-:Y:S01]  /*0160*/  IADD3 R4, PT, PT, -R9.reuse, R2.reuse, RZ ;  /* 0x0000000209047210 */ /* 0x0c0fe20007ffe1ff */
[----:B------:R-:W-:Y:S01]  /*0170*/  BSSY.RECONVERGENT B0, `(.L_x_40) ;  /* 0x0000070000007945 */ /* 0x000fe20003800200 */
[----:B------:R-:W-:Y:S02]  /*0180*/  IADD3 R3, PT, PT, R9, -R2, RZ ;  /* 0x8000000209037210 */ /* 0x000fe40007ffe0ff */
[----:B------:R-:W-:Y:S02]  /*0190*/  ISETP.GT.U32.AND P1, PT, R4, -0x10, PT ;  /* 0xfffffff00400780c */ /* 0x000fe40003f24070 */
[----:B------:R-:W-:-:S11]  /*01a0*/  LOP3.LUT P0, R4, R3, 0xf, RZ, 0xc0, !PT ;  /* 0x0000000f03047812 */ /* 0x000fd6000780c0ff */
[----:B------:R-:W-:Y:S05]  /*01b0*/  @P1 BRA `(.L_x_41) ;  /* 0x0000000400ac1947 */ /* 0x000fea0003800000 */
[----:B------:R-:W-:-:S04]  /*01c0*/  LOP3.LUT R5, R3, 0xfffffff0, RZ, 0xc0, !PT ;  /* 0xfffffff003057812 */ /* 0x000fc800078ec0ff */
[----:B------:R-:W-:-:S07]  /*01d0*/  IADD3 R5, PT, PT, -R5, RZ, RZ ;  /* 0x000000ff05057210 */ /* 0x000fce0007ffe1ff */
.L_x_42:
[----:B0-----:R-:W0:Y:S08]  /*01e0*/  LDC.64 R26, c[0x0][0x380] ;  /* 0x0000e000ff1a7b82 */ /* 0x001e300000000a00 */
[----:B------:R-:W1:Y:S08]  /*01f0*/  LDC.64 R20, c[0x0][0x388] ;  /* 0x0000e200ff147b82 */ /* 0x000e700000000a00 */
[----:B------:R-:W2:Y:S01]  /*0200*/  LDC.64 R10, c[0x0][0x3a0] ;  /* 0x0000e800ff0a7b82 */ /* 0x000ea20000000a00 */
[----:B0-----:R-:W-:-:S05]  /*0210*/  IMAD.WIDE R26, R2, 0x4, R26 ;  /* 0x00000004021a7825 */ /* 0x001fca00078e021a */
[----:B------:R-:W3:Y:S01]  /*0220*/  LDG.E.CONSTANT R28, desc[UR4][R26.64] ;  /* 0x000000041a1c7981 */ /* 0x000ee2000c1e9900 */
[----:B-1----:R-:W-:-:S03]  /*0230*/  IMAD.WIDE R20, R2, 0x4, R20 ;  /* 0x0000000402147825 */ /* 0x002fc600078e0214 */
[----:B------:R-:W4:Y:S04]  /*0240*/  LDG.E.CONSTANT R14, desc[UR4][R26.64+0x4] ;  /* 0x000004041a0e7981 */ /* 0x000f28000c1e9900 */
[----:B------:R-:W5:Y:S04]  /*0250*/  LDG.E.CONSTANT R9, desc[UR4][R20.64] ;  /* 0x0000000414097981 */ /* 0x000f68000c1e9900 */
[----:B------:R-:W2:Y:S04]  /*0260*/  LDG.E.CONSTANT R19, desc[UR4][R20.64+0x4] ;  /* 0x0000040414137981 */ /* 0x000ea8000c1e9900 */
        /* <DEDUP_REMOVED lines=10> */
[----:B------:R-:W2:Y:S01]  /*0310*/  LDG.E.CONSTANT R24, desc[UR4][R26.64+0x1c] ;  /* 0x00001c041a187981 */ /* 0x000ea2000c1e9900 */
[----:B---3--:R-:W0:Y:S01]  /*0320*/  F2F.F64.F32 R28, R28 ;  /* 0x0000001c001c7310 */ /* 0x008e220000201800 */
[----:B-----5:R-:W-:-:S07]  /*0330*/  IMAD R9, R0, 0x64, R9 ;  /* 0x0000006400097824 */ /* 0x020fce00078e0209 */
[----:B----4-:R-:W1:Y:S01]  /*0340*/  F2F.F64.F32 R14, R14 ;  /* 0x0000000e000e7310 */ /* 0x010e620000201800 */
[----:B--2---:R-:W-:-:S04]  /*0350*/  IMAD.WIDE R8, R9, 0x8, R10 ;  /* 0x0000000809087825 */ /* 0x004fc800078e020a */
[C---:B------:R-:W-:Y:S01]  /*0360*/  IMAD R19, R0.reuse, 0x64, R19 ;  /* 0x0000006400137824 */ /* 0x040fe200078e0213 */
[----:B0-----:R0:W-:Y:S03]  /*0370*/  REDG.E.ADD.F64.RN.STRONG.GPU desc[UR4][R8.64], R28 ;  /* 0x0000001c080079a6 */ /* 0x0011e6000c12ff04 */
[----:B0-----:R-:W-:Y:S02]  /*0380*/  IMAD.WIDE R8, R19, 0x8, R10 ;  /* 0x0000000813087825 */ /* 0x001fe400078e020a */
[----:B------:R-:W2:Y:S04]  /*0390*/  LDG.E.CONSTANT R19, desc[UR4][R20.64+0x1c] ;  /* 0x00001c0414137981 */ /* 0x000ea8000c1e9900 */
[----:B-1----:R0:W-:Y:S04]  /*03a0*/  REDG.E.ADD.F64.RN.STRONG.GPU desc[UR4][R8.64], R14 ;  /* 0x0000000e080079a6 */ /* 0x0021e8000c12ff04 */
[----:B0-----:R-:W3:Y:S04]  /*03b0*/  LDG.E.CONSTANT R9, desc[UR4][R20.64+0x20] ;  /* 0x0000200414097981 */ /* 0x001ee8000c1e9900 */
[----:B------:R-:W4:Y:S01]  /*03c0*/  LDG.E.CONSTANT R8, desc[UR4][R26.64+0x20] ;  /* 0x000020041a087981 */ /* 0x000f22000c1e9900 */
[----:B------:R-:W0:Y:S01]  /*03d0*/  F2F.F64.F32 R14, R6 ;  /* 0x00000006000e7310 */ /* 0x000e220000201800 */
[----:B------:R-:W-:-:S04]  /*03e0*/  IMAD R23, R0, 0x64, R23 ;  /* 0x0000006400177824 */ /* 0x000fc800078e0217 */
[----:B------:R-:W-:-:S05]  /*03f0*/  IMAD.WIDE R28, R23, 0x8, R10 ;  /* 0x00000008171c7825 */ /* 0x000fca00078e020a */
[----:B0-----:R0:W-:Y:S01]  /*0400*/  REDG.E.ADD.F64.RN.STRONG.GPU desc[UR4][R28.64], R14 ;  /* 0x0000000e1c0079a6 */ /* 0x0011e2000c12ff04 */
[----:B------:R-:W-:Y:S01]  /*0410*/  IMAD R7, R0, 0x64, R7 ;  /* 0x0000006400077824 */ /* 0x000fe200078e0207 */
[----:B0-----:R0:W1:Y:S03]  /*0420*/  F2F.F64.F32 R28, R16 ;  /* 0x00000010001c7310 */ /* 0x0010660000201800 */
[----:B------:R-:W-:-:S05]  /*0430*/  IMAD.WIDE R6, R7, 0x8, R10 ;  /* 0x0000000807067825 */ /* 0x000fca00078e020a */
[----:B------:R-:W5:Y:S01]  /*0440*/  F2F.F64.F32 R14, R12 ;  /* 0x0000000c000e7310 */ /* 0x000f620000201800 */
[----:B------:R-:W-:-:S04]  /*0450*/  IMAD R17, R0, 0x64, R17 ;  /* 0x0000006400117824 */ /* 0x000fc800078e0211 */
[----:B0-----:R-:W-:Y:S01]  /*0460*/  IMAD.WIDE R16, R17, 0x8, R10 ;  /* 0x0000000811107825 */ /* 0x001fe200078e020a */
[----:B-1----:R0:W-:Y:S03]  /*0470*/  REDG.E.ADD.F64.RN.STRONG.GPU desc[UR4][R6.64], R28 ;  /* 0x0000001c060079a6 */ /* 0x0021e6000c12ff04 */
[C---:B------:R-:W-:Y:S01]  /*0480*/  IMAD R13, R0.reuse, 0x64, R13 ;  /* 0x00000064000d7824 */ /* 0x040fe200078e020d */
[----:B-----5:R1:W-:Y:S01]  /*0490*/  REDG.E.ADD.F64.RN.STRONG.GPU desc[UR4][R16.64], R14 ;  /* 0x0000000e100079a6 */ /* 0x0203e2000c12ff04 */
[----:B0-----:R-:W0:Y:S02]  /*04a0*/  F2F.F64.F32 R6, R18 ;  /* 0x0000001200067310 */ /* 0x001e240000201800 */
[----:B------:R-:W-:Y:S01]  /*04b0*/  IMAD.WIDE R12, R13, 0x8, R10 ;  /* 0x000000080d0c7825 */ /* 0x000fe200078e020a */
[----:B------:R-:W5:Y:S04]  /*04c0*/  LDG.E.CONSTANT R28, desc[UR4][R26.64+0x28] ;  /* 0x000028041a1c7981 */ /* 0x000f68000c1e9900 */
[----:B-1----:R-:W5:Y:S01]  /*04d0*/  LDG.E.CONSTANT R17, desc[UR4][R26.64+0x24] ;  /* 0x000024041a117981 */ /* 0x002f62000c1e9900 */
[----:B------:R-:W-:-:S03]  /*04e0*/  IMAD R25, R0, 0x64, R25 ;  /* 0x0000006400197824 */ /* 0x000fc600078e0219 */
[----:B------:R-:W5:Y:S01]  /*04f0*/  LDG.E.CONSTANT R15, desc[UR4][R20.64+0x24] ;  /* 0x00002404140f7981 */ /* 0x000f62000c1e9900 */
[----:B------:R-:W1:Y:S03]  /*0500*/  F2F.F64.F32 R22, R22 ;  /* 0x0000001600167310 */ /* 0x000e660000201800 */
[----:B0-----:R0:W-:Y:S04]  /*0510*/  REDG.E.ADD.F64.RN.STRONG.GPU desc[UR4][R12.64], R6 ;  /* 0x000000060c0079a6 */ /* 0x0011e8000c12ff04 */
[----:B------:R-:W5:Y:S04]  /*0520*/  LDG.E.CONSTANT R14, desc[UR4][R26.64+0x2c] ;  /* 0x00002c041a0e7981 */ /* 0x000f68000c1e9900 */
[----:B------:R-:W5:Y:S04]  /*0530*/  LDG.E.CONSTANT R16, desc[UR4][R26.64+0x30] ;  /* 0x000030041a107981 */ /* 0x000f68000c1e9900 */
[----:B------:R-:W5:Y:S01]  /*0540*/  LDG.E.CONSTANT R18, desc[UR4][R26.64+0x34] ;  /* 0x000034041a127981 */ /* 0x000f62000c1e9900 */
[----:B0-----:R-:W-:-:S02]  /*0550*/  IMAD.WIDE R12, R25, 0x8, R10 ;  /* 0x00000008190c7825 */ /* 0x001fc400078e020a */
[----:B------:R-:W0:Y:S03]  /*0560*/  F2F.F64.F32 R24, R24 ;  /* 0x0000001800187310 */ /* 0x000e260000201800 */
[----:B-1----:R1:W-:Y:S04]  /*0570*/  REDG.E.ADD.F64.RN.STRONG.GPU desc[UR4][R12.64], R22 ;  /* 0x000000160c0079a6 */ /* 0x0023e8000c12ff04 */
[----:B-1----:R-:W5:Y:S04]  /*0580*/  LDG.E.CONSTANT R23, desc[UR4][R20.64+0x34] ;  /* 0x0000340414177981 */ /* 0x002f68000c1e9900 */
[----:B------:R-:W5:Y:S01]  /*0590*/  LDG.E.CONSTANT R22, desc[UR4][R20.64+0x3c] ;  /* 0x00003c0414167981 */ /* 0x000f62000c1e9900 */
[----:B--2---:R-:W-:-:S03]  /*05a0*/  IMAD R29, R0, 0x64, R19 ;  /* 0x00000064001d7824 */ /* 0x004fc600078e0213 */
[----:B------:R-:W2:Y:S01]  /*05b0*/  LDG.E.CONSTANT R19, desc[UR4][R20.64+0x28] ;  /* 0x0000280414137981 */ /* 0x000ea2000c1e9900 */
[----:B------:R-:W-:-:S03]  /*05c0*/  IMAD.WIDE R6, R29, 0x8, R10 ;  /* 0x000000081d067825 */ /* 0x000fc600078e020a */
[----:B------:R-:W2:Y:S04]  /*05d0*/  LDG.E.CONSTANT R29, desc[UR4][R20.64+0x38] ;  /* 0x00003804141d7981 */ /* 0x000ea8000c1e9900 */
[----:B0-----:R0:W-:Y:S01]  /*05e0*/  REDG.E.ADD.F64.RN.STRONG.GPU desc[UR4][R6.64], R24 ;  /* 0x00000018060079a6 */ /* 0x0011e2000c12ff04 */
[----:B---3--:R-:W-:Y:S01]  /*05f0*/  IMAD R9, R0, 0x64, R9 ;  /* 0x0000006400097824 */ /* 0x008fe200078e0209 */
[----:B----4-:R1:W3:Y:S02]  /*0600*/  F2F.F64.F32 R12, R8 ;  /* 0x00000008000c7310 */ /* 0x0102e40000201800 */
[----:B0-----:R-:W4:Y:S01]  /*0610*/  LDG.E.CONSTANT R6, desc[UR4][R26.64+0x38] ;  /* 0x000038041a067981 */ /* 0x001f22000c1e9900 */
[----:B------:R-:W-:-:S03]  /*0620*/  IMAD.WIDE R24, R9, 0x8, R10 ;  /* 0x0000000809187825 */ /* 0x000fc600078e020a */
[----:B------:R-:W4:Y:S04]  /*0630*/  LDG.E.CONSTANT R7, desc[UR4][R20.64+0x2c] ;  /* 0x00002c0414077981 */ /* 0x000f28000c1e9900 */
[----:B-1----:R0:W4:Y:S04]  /*0640*/  LDG.E.CONSTANT R8, desc[UR4][R26.64+0x3c] ;  /* 0x00003c041a087981 */ /* 0x002128000c1e9900 */
[----:B------:R1:W4:Y:S04]  /*0650*/  LDG.E.CONSTANT R9, desc[UR4][R20.64+0x30] ;  /* 0x0000300414097981 */ /* 0x000328000c1e9900 */
[----:B---3--:R5:W-:Y:S01]  /*0660*/  REDG.E.ADD.F64.RN.STRONG.GPU desc[UR4][R24.64], R12 ;  /* 0x0000000c180079a6 */ /* 0x008be2000c12ff04 */
[----:B------:R-:W-:-:S04]  /*0670*/  IADD3 R5, PT, PT, R5, 0x10, RZ ;  /* 0x0000001005057810 */ /* 0x000fc80007ffe0ff */
[----:B------:R-:W-:Y:S01]  /*0680*/  ISETP.NE.AND P1, PT, R5, RZ, PT ;  /* 0x000000ff0500720c */ /* 0x000fe20003f25270 */
[----:B-----5:R-:W3:Y:S01]  /*0690*/  F2F.F64.F32 R24, R17 ;  /* 0x0000001100187310 */ /* 0x020ee20000201800 */
[----:B------:R-:W-:-:S07]  /*06a0*/  IMAD R15, R0, 0x64, R15 ;  /* 0x00000064000f7824 */ /* 0x000fce00078e020f */
[----:B------:R-:W5:Y:S01]  /*06b0*/  F2F.F64.F32 R12, R28 ;  /* 0x0000001c000c7310 */ /* 0x000f620000201800 */
[----:B0-----:R-:W-:-:S05]  /*06c0*/  IMAD.WIDE R26, R15, 0x8, R10 ;  /* 0x000000080f1a7825 */ /* 0x001fca00078e020a */
[----:B---3--:R2:W-:Y:S02]  /*06d0*/  REDG.E.ADD.F64.RN.STRONG.GPU desc[UR4][R26.64], R24 ;  /* 0x000000181a0079a6 */ /* 0x0085e4000c12ff04 */
[----:B------:R-:W0:Y:S08]  /*06e0*/  F2F.F64.F32 R14, R14 ;  /* 0x0000000e000e7310 */ /* 0x000e300000201800 */
[----:B------:R-:W3:Y:S01]  /*06f0*/  F2F.F64.F32 R16, R16 ;  /* 0x0000001000107310 */ /* 0x000ee20000201800 */
[----:B------:R-:W-:Y:S01]  /*0700*/  IADD3 R2, PT, PT, R2, 0x10, RZ ;  /* 0x0000001002027810 */ /* 0x000fe20007ffe0ff */
[----:B--2---:R-:W-:-:S04]  /*0710*/  IMAD R25, R0, 0x64, R19 ;  /* 0x0000006400197824 */ /* 0x004fc800078e0213 */
[----:B-1----:R-:W-:Y:S02]  /*0720*/  IMAD.WIDE R20, R25, 0x8, R10 ;  /* 0x0000000819147825 */ /* 0x002fe400078e020a */
[----:B------:R-:W1:Y:S03]  /*0730*/  F2F.F64.F32 R18, R18 ;  /* 0x0000001200127310 */ /* 0x000e660000201800 */
[----:B-----5:R4:W-:Y:S01]  /*0740*/  REDG.E.ADD.F64.RN.STRONG.GPU desc[UR4][R20.64], R12 ;  /* 0x0000000c140079a6 */ /* 0x0209e2000c12ff04 */
[C---:B------:R-:W-:Y:S02]  /*0750*/  IMAD R25, R0.reuse, 0x64, R23 ;  /* 0x0000006400197824 */ /* 0x040fe400078e0217 */
[C---:B------:R-:W-:Y:S02]  /*0760*/  IMAD R27, R0.reuse, 0x64, R29 ;  /* 0x00000064001b7824 */ /* 0x040fe400078e021d */
[C---:B------:R-:W-:Y:S01]  /*0770*/  IMAD R29, R0.reuse, 0x64, R22 ;  /* 0x00000064001d7824 */ /* 0x040fe200078e0216 */
[----:B----4-:R2:W4:Y:S01]  /*0780*/  F2F.F64.F32 R12, R6 ;  /* 0x00000006000c7310 */ /* 0x0105220000201800 */
[----:B------:R-:W-:-:S07]  /*0790*/  IMAD R7, R0, 0x64, R7 ;  /* 0x0000006400077824 */ /* 0x000fce00078e0207 */
[----:B------:R-:W5:Y:S01]  /*07a0*/  F2F.F64.F32 R20, R8 ;  /* 0x0000000800147310 */ /* 0x000f620000201800 */
[----:B------:R-:W-:Y:S02]  /*07b0*/  IMAD R9, R0, 0x64, R9 ;  /* 0x0000006400097824 */ /* 0x000fe400078e0209 */
[----:B--2---:R-:W-:-:S04]  /*07c0*/  IMAD.WIDE R6, R7, 0x8, R10 ;  /* 0x0000000807067825 */ /* 0x004fc800078e020a */
[--C-:B------:R-:W-:Y:S01]  /*07d0*/  IMAD.WIDE R22, R9, 0x8, R10.reuse ;  /* 0x0000000809167825 */ /* 0x100fe200078e020a */
[----:B0-----:R0:W-:Y:S03]  /*07e0*/  REDG.E.ADD.F64.RN.STRONG.GPU desc[UR4][R6.64], R14 ;  /* 0x0000000e060079a6 */ /* 0x0011e6000c12ff04 */
[--C-:B------:R-:W-:Y:S01]  /*07f0*/  IMAD.WIDE R24, R25, 0x8, R10.reuse ;  /* 0x0000000819187825 */ /* 0x100fe200078e020a */
[----:B---3--:R0:W-:Y:S03]  /*0800*/  REDG.E.ADD.F64.RN.STRONG.GPU desc[UR4][R22.64], R16 ;  /* 0x00000010160079a6 */ /* 0x0081e6000c12ff04 */
[--C-:B------:R-:W-:Y:S01]  /*0810*/  IMAD.WIDE R26, R27, 0x8, R10.reuse ;  /* 0x000000081b1a7825 */ /* 0x100fe200078e020a */
[----:B-1----:R0:W-:Y:S03]  /*0820*/  REDG.E.ADD.F64.RN.STRONG.GPU desc[UR4][R24.64], R18 ;  /* 0x00000012180079a6 */ /* 0x0021e6000c12ff04 */
[----:B------:R-:W-:Y:S01]  /*0830*/  IMAD.WIDE R10, R29, 0x8, R10 ;  /* 0x000000081d0a7825 */ /* 0x000fe200078e020a */
[----:B----4-:R0:W-:Y:S04]  /*0840*/  REDG.E.ADD.F64.RN.STRONG.GPU desc[UR4][R26.64], R12 ;  /* 0x0000000c1a0079a6 */ /* 0x0101e8000c12ff04 */
[----:B-----5:R0:W-:Y:S01]  /*0850*/  REDG.E.ADD.F64.RN.STRONG.GPU desc[UR4][R10.64], R20 ;  /* 0x000000140a0079a6 */ /* 0x0201e2000c12ff04 */
[----:B------:R-:W-:Y:S05]  /*0860*/  @P1 BRA `(.L_x_42) ;  /* 0xfffffff8005c1947 */ /* 0x000fea000383ffff */
.L_x_41:
[----:B------:R-:W-:Y:S05]  /*0870*/  BSYNC.RECONVERGENT B0 ;  /* 0x0000000000007941 */ /* 0x000fea0003800200 */
.L_x_40:
[----:B------:R-:W-:Y:S05]  /*0880*/  @!P0 EXIT ;  /* 0x000000000000894d */ /* 0x000fea0003800000 */
[----:B------:R-:W-:Y:S01]  /*0890*/  ISETP.GE.U32.AND P0, PT, R4, 0x8, PT ;  /* 0x000000080400780c */ /* 0x000fe20003f06070 */
[----:B------:R-:W-:Y:S01]  /*08a0*/  BSSY.RECONVERGENT B0, `(.L_x_43) ;  /* 0x000003a000007945 */ /* 0x000fe20003800200 */
[----:B0-----:R-:W-:-:S04]  /*08b0*/  LOP3.LUT R20, R3, 0x7, RZ, 0xc0, !PT ;  /* 0x0000000703147812 */ /* 0x001fc800078ec0ff */
[----:B------:R-:W-:-:S07]  /*08c0*/  ISETP.NE.AND P1, PT, R20, RZ, PT ;  /* 0x000000ff1400720c */ /* 0x000fce0003f25270 */
[----:B------:R-:W-:Y:S06]  /*08d0*/  @!P0 BRA `(.L_x_44) ;  /* 0x0000000000d88947 */ /* 0x000fec0003800000 */
[----:B------:R-:W0:Y:S08]  /*08e0*/  LDC.64 R8, c[0x0][0x380] ;  /* 0x0000e000ff087b82 */ /* 0x000e300000000a00 */
        /* <DEDUP_REMOVED lines=14> */
[----:B------:R4:W2:Y:S04]  /*09d0*/  LDG.E.CONSTANT R18, desc[UR4][R8.64+0x1c] ;  /* 0x00001c0408127981 */ /* 0x0008a8000c1e9900 */
[----:B------:R-:W2:Y:S04]  /*09e0*/  LDG.E.CONSTANT R21, desc[UR4][R10.64+0xc] ;  /* 0x00000c040a157981 */ /* 0x000ea8000c1e9900 */
[----:B------:R-:W2:Y:S04]  /*09f0*/  LDG.E.CONSTANT R23, desc[UR4][R10.64+0x10] ;  /* 0x000010040a177981 */ /* 0x000ea8000c1e9900 */
[----:B------:R-:W2:Y:S04]  /*0a00*/  LDG.E.CONSTANT R25, desc[UR4][R10.64+0x14] ;  /* 0x000014040a197981 */ /* 0x000ea8000c1e9900 */
[----:B------:R-:W2:Y:S04]  /*0a10*/  LDG.E.CONSTANT R27, desc[UR4][R10.64+0x18] ;  /* 0x000018040a1b7981 */ /* 0x000ea8000c1e9900 */
[----:B------:R0:W2:Y:S01]  /*0a20*/  LDG.E.CONSTANT R29, desc[UR4][R10.64+0x1c] ;  /* 0x00001c040a1d7981 */ /* 0x0000a2000c1e9900 */
[----:B---3--:R-:W1:Y:S08]  /*0a30*/  F2F.F64.F32 R16, R16 ;  /* 0x0000001000107310 */ /* 0x008e700000201800 */
[----:B----4-:R-:W3:Y:S01]  /*0a40*/  F2F.F64.F32 R8, R28 ;  /* 0x0000001c00087310 */ /* 0x010ee20000201800 */
[----:B-----5:R-:W-:-:S02]  /*0a50*/  IMAD R7, R0, 0x64, R7 ;  /* 0x0000006400077824 */ /* 0x020fc400078e0207 */
[----:B--2---:R-:W-:Y:S02]  /*0a60*/  IMAD R19, R0, 0x64, R19 ;  /* 0x0000006400137824 */ /* 0x004fe400078e0213 */
[----:B------:R-:W-:-:S03]  /*0a70*/  IMAD.WIDE R6, R7, 0x8, R4 ;  /* 0x0000000807067825 */ /* 0x000fc600078e0204 */
[----:B------:R-:W2:Y:S01]  /*0a80*/  F2F.F64.F32 R14, R14 ;  /* 0x0000000e000e7310 */ /* 0x000ea20000201800 */
[----:B0-----:R-:W-:Y:S01]  /*0a90*/  IMAD.WIDE R10, R19, 0x8, R4 ;  /* 0x00000008130a7825 */ /* 0x001fe200078e0204 */
[----:B-1----:R0:W-:Y:S03]  /*0aa0*/  REDG.E.ADD.F64.RN.STRONG.GPU desc[UR4][R6.64], R16 ;  /* 0x00000010060079a6 */ /* 0x0021e6000c12ff04 */
[----:B------:R-:W-:Y:S01]  /*0ab0*/  IMAD R19, R0, 0x64, R13 ;  /* 0x0000006400137824 */ /* 0x000fe200078e020d */
[----:B---3--:R1:W-:Y:S02]  /*0ac0*/  REDG.E.ADD.F64.RN.STRONG.GPU desc[UR4][R10.64], R8 ;  /* 0x000000080a0079a6 */ /* 0x0083e4000c12ff04 */
[----:B0-----:R-:W0:Y:S01]  /*0ad0*/  F2F.F64.F32 R6, R26 ;  /* 0x0000001a00067310 */ /* 0x001e220000201800 */
[----:B------:R-:W-:-:S05]  /*0ae0*/  IMAD.WIDE R16, R19, 0x8, R4 ;  /* 0x0000000813107825 */ /* 0x000fca00078e0204 */
[----:B--2---:R2:W-:Y:S02]  /*0af0*/  REDG.E.ADD.F64.RN.STRONG.GPU desc[UR4][R16.64], R14 ;  /* 0x0000000e100079a6 */ /* 0x0045e4000c12ff04 */
[----:B-1----:R-:W1:Y:S01]  /*0b00*/  F2F.F64.F32 R8, R24 ;  /* 0x0000001800087310 */ /* 0x002e620000201800 */
[----:B------:R-:W-:-:S07]  /*0b10*/  IMAD R21, R0, 0x64, R21 ;  /* 0x0000006400157824 */ /* 0x000fce00078e0215 */
[----:B------:R3:W4:Y:S01]  /*0b20*/  F2F.F64.F32 R10, R22 ;  /* 0x00000016000a7310 */ /* 0x0007220000201800 */
[C---:B------:R-:W-:Y:S02]  /*0b30*/  IMAD R23, R0.reuse, 0x64, R23 ;  /* 0x0000006400177824 */ /* 0x040fe400078e0217 */
[----:B------:R-:W-:-:S05]  /*0b40*/  IMAD R25, R0, 0x64, R25 ;  /* 0x0000006400197824 */ /* 0x000fca00078e0219 */
[----:B------:R-:W5:Y:S01]  /*0b50*/  F2F.F64.F32 R12, R12 ;  /* 0x0000000c000c7310 */ /* 0x000f620000201800 */
[C---:B---3--:R-:W-:Y:S02]  /*0b60*/  IMAD R22, R0.reuse, 0x64, R27 ;  /* 0x0000006400167824 */ /* 0x048fe400078e021b */
[----:B--2---:R-:W-:-:S05]  /*0b70*/  IMAD R15, R0, 0x64, R29 ;  /* 0x00000064000f7824 */ /* 0x004fca00078e021d */
[----:B------:R-:W2:Y:S01]  /*0b80*/  F2F.F64.F32 R18, R18 ;  /* 0x0000001200127310 */ /* 0x000ea20000201800 */
[----:B------:R-:W-:-:S04]  /*0b90*/  IMAD.WIDE R28, R21, 0x8, R4 ;  /* 0x00000008151c7825 */ /* 0x000fc800078e0204 */
[--C-:B------:R-:W-:Y:S01]  /*0ba0*/  IMAD.WIDE R26, R23, 0x8, R4.reuse ;  /* 0x00000008171a7825 */ /* 0x100fe200078e0204 */
[----:B0-----:R0:W-:Y:S03]  /*0bb0*/  REDG.E.ADD.F64.RN.STRONG.GPU desc[UR4][R28.64], R6 ;  /* 0x000000061c0079a6 */ /* 0x0011e6000c12ff04 */
[--C-:B------:R-:W-:Y:S01]  /*0bc0*/  IMAD.WIDE R24, R25, 0x8, R4.reuse ;  /* 0x0000000819187825 */ /* 0x100fe200078e0204 */
[----:B-1----:R0:W-:Y:S03]  /*0bd0*/  REDG.E.ADD.F64.RN.STRONG.GPU desc[UR4][R26.64], R8 ;  /* 0x000000081a0079a6 */ /* 0x0021e6000c12ff04 */
[--C-:B------:R-:W-:Y:S01]  /*0be0*/  IMAD.WIDE R22, R22, 0x8, R4.reuse ;  /* 0x0000000816167825 */ /* 0x100fe200078e0204 */
[----:B----4-:R0:W-:Y:S03]  /*0bf0*/  REDG.E.ADD.F64.RN.STRONG.GPU desc[UR4][R24.64], R10 ;  /* 0x0000000a180079a6 */ /* 0x0101e6000c12ff04 */
[----:B------:R-:W-:Y:S01]  /*0c00*/  IMAD.WIDE R4, R15, 0x8, R4 ;  /* 0x000000080f047825 */ /* 0x000fe200078e0204 */
[----:B-----5:R0:W-:Y:S04]  /*0c10*/  REDG.E.ADD.F64.RN.STRONG.GPU desc[UR4][R22.64], R12 ;  /* 0x0000000c160079a6 */ /* 0x0201e8000c12ff04 */
[----:B--2---:R0:W-:Y:S01]  /*0c20*/  REDG.E.ADD.F64.RN.STRONG.GPU desc[UR4][R4.64], R18 ;  /* 0x00000012040079a6 */ /* 0x0041e2000c12ff04 */
[----:B------:R-:W-:-:S07]  /*0c30*/  IADD3 R2, PT, PT, R2, 0x8, RZ ;  /* 0x0000000802027810 */ /* 0x000fce0007ffe0ff */
.L_x_44:
[----:B------:R-:W-:Y:S05]  /*0c40*/  BSYNC.RECONVERGENT B0 ;  /* 0x0000000000007941 */ /* 0x000fea0003800200 */
.L_x_43:
[----:B------:R-:W-:Y:S05]  /*0c50*/  @!P1 EXIT ;  /* 0x000000000000994d */ /* 0x000fea0003800000 */
[----:B------:R-:W-:Y:S01]  /*0c60*/  ISETP.GE.U32.AND P0, PT, R20, 0x4, PT ;  /* 0x000000041400780c */ /* 0x000fe20003f06070 */
[----:B------:R-:W-:Y:S01]  /*0c70*/  BSSY.RECONVERGENT B0, `(.L_x_45) ;  /* 0x0000022000007945 */ /* 0x000fe20003800200 */
[----:B------:R-:W-:-:S04]  /*0c80*/  LOP3.LUT R3, R3, 0x3, RZ, 0xc0, !PT ;  /* 0x0000000303037812 */ /* 0x000fc800078ec0ff */
[----:B------:R-:W-:-:S07]  /*0c90*/  ISETP.NE.AND P1, PT, R3, RZ, PT ;  /* 0x000000ff0300720c */ /* 0x000fce0003f25270 */
[----:B------:R-:W-:Y:S06]  /*0ca0*/  @!P0 BRA `(.L_x_46) ;  /* 0x0000000000788947 */ /* 0x000fec0003800000 */
[----:B0-----:R-:W0:Y:S08]  /*0cb0*/  LDC.64 R6, c[0x0][0x380] ;  /* 0x0000e000ff067b82 */ /* 0x001e300000000a00 */
[----:B------:R-:W1:Y:S01]  /*0cc0*/  LDC.64 R4, c[0x0][0x388] ;  /* 0x0000e200ff047b82 */ /* 0x000e620000000a00 */
[----:B0-----:R-:W-:-:S05]  /*0cd0*/  IMAD.WIDE R14, R2, 0x4, R6 ;  /* 0x00000004020e7825 */ /* 0x001fca00078e0206 */
[----:B------:R-:W2:Y:S01]  /*0ce0*/  LDG.E.CONSTANT R6, desc[UR4][R14.64] ;  /* 0x000000040e067981 */ /* 0x000ea2000c1e9900 */
[----:B-1----:R-:W-:-:S03]  /*0cf0*/  IMAD.WIDE R16, R2, 0x4, R4 ;  /* 0x0000000402107825 */ /* 0x002fc600078e0204 */
[----:B------:R-:W3:Y:S01]  /*0d00*/  LDG.E.CONSTANT R8, desc[UR4][R14.64+0x4] ;  /* 0x000004040e087981 */ /* 0x000ee2000c1e9900 */
[----:B------:R-:W0:Y:S03]  /*0d10*/  LDC.64 R4, c[0x0][0x3a0] ;  /* 0x0000e800ff047b82 */ /* 0x000e260000000a00 */
[----:B------:R-:W4:Y:S04]  /*0d20*/  LDG.E.CONSTANT R10, desc[UR4][R14.64+0x8] ;  /* 0x000008040e0a7981 */ /* 0x000f28000c1e9900 */
[----:B------:R-:W5:Y:S04]  /*0d30*/  LDG.E.CONSTANT R12, desc[UR4][R14.64+0xc] ;  /* 0x00000c040e0c7981 */ /* 0x000f68000c1e9900 */
[----:B------:R-:W5:Y:S04]  /*0d40*/  LDG.E.CONSTANT R19, desc[UR4][R16.64] ;  /* 0x0000000410137981 */ /* 0x000f68000c1e9900 */
[----:B------:R-:W5:Y:S04]  /*0d50*/  LDG.E.CONSTANT R21, desc[UR4][R16.64+0x4] ;  /* 0x0000040410157981 */ /* 0x000f68000c1e9900 */
[----:B------:R-:W5:Y:S04]  /*0d60*/  LDG.E.CONSTANT R23, desc[UR4][R16.64+0x8] ;  /* 0x0000080410177981 */ /* 0x000f68000c1e9900 */
[----:B------:R-:W5:Y:S01]  /*0d70*/  LDG.E.CONSTANT R25, desc[UR4][R16.64+0xc] ;  /* 0x00000c0410197981 */ /* 0x000f62000c1e9900 */
[----:B--2---:R-:W1:Y:S08]  /*0d80*/  F2F.F64.F32 R6, R6 ;  /* 0x0000000600067310 */ /* 0x004e700000201800 */
[----:B---3--:R-:W2:Y:S08]  /*0d90*/  F2F.F64.F32 R8, R8 ;  /* 0x0000000800087310 */ /* 0x008eb00000201800 */
[----:B----4-:R-:W3:Y:S01]  /*0da0*/  F2F.F64.F32 R10, R10 ;  /* 0x0000000a000a7310 */ /* 0x010ee20000201800 */
[----:B-----5:R-:W-:-:S02]  /*0db0*/  IMAD R19, R0, 0x64, R19 ;  /* 0x0000006400137824 */ /* 0x020fc400078e0213 */
[----:B------:R-:W-:-:S05]  /*0dc0*/  IMAD R21, R0, 0x64, R21 ;  /* 0x0000006400157824 */ /* 0x000fca00078e0215 */
[----:B------:R-:W4:Y:S01]  /*0dd0*/  F2F.F64.F32 R12, R12 ;  /* 0x0000000c000c7310 */ /* 0x000f220000201800 */
[----:B------:R-:W-:Y:S02]  /*0de0*/  IMAD R23, R0, 0x64, R23 ;  /* 0x0000006400177824 */ /* 0x000fe400078e0217 */
[----:B0-----:R-:W-:-:S04]  /*0df0*/  IMAD.WIDE R14, R19, 0x8, R4 ;  /* 0x00000008130e7825 */ /* 0x001fc800078e0204 */
[----:B------:R-:W-:Y:S01]  /*0e00*/  IMAD R25, R0, 0x64, R25 ;  /* 0x0000006400197824 */ /* 0x000fe200078e0219 */
[----:B-1----:R1:W-:Y:S01]  /*0e10*/  REDG.E.ADD.F64.RN.STRONG.GPU desc[UR4][R14.64], R6 ;  /* 0x000000060e0079a6 */ /* 0x0023e2000c12ff04 */
[----:B------:R-:W-:-:S04]  /*0e20*/  IMAD.WIDE R16, R21, 0x8, R4 ;  /* 0x0000000815107825 */ /* 0x000fc800078e0204 */
[--C-:B------:R-:W-:Y:S01]  /*0e30*/  IMAD.WIDE R18, R23, 0x8, R4.reuse ;  /* 0x0000000817127825 */ /* 0x100fe200078e0204 */
[----:B--2---:R1:W-:Y:S03]  /*0e40*/  REDG.E.ADD.F64.RN.STRONG.GPU desc[UR4][R16.64], R8 ;  /* 0x00000008100079a6 */ /* 0x0043e6000c12ff04 */
[----:B------:R-:W-:Y:S01]  /*0e50*/  IMAD.WIDE R4, R25, 0x8, R4 ;  /* 0x0000000819047825 */ /* 0x000fe200078e0204 */
[----:B---3--:R1:W-:Y:S04]  /*0e60*/  REDG.E.ADD.F64.RN.STRONG.GPU desc[UR4][R18.64], R10 ;  /* 0x0000000a120079a6 */ /* 0x0083e8000c12ff04 */
[----:B----4-:R1:W-:Y:S01]  /*0e70*/  REDG.E.ADD.F64.RN.STRONG.GPU desc[UR4][R4.64], R12 ;  /* 0x0000000c040079a6 */ /* 0x0103e2000c12ff04 */
[----:B------:R-:W-:-:S07]  /*0e80*/  IADD3 R2, PT, PT, R2, 0x4, RZ ;  /* 0x0000000402027810 */ /* 0x000fce0007ffe0ff */
.L_x_46:
[----:B------:R-:W-:Y:S05]  /*0e90*/  BSYNC.RECONVERGENT B0 ;  /* 0x0000000000007941 */ /* 0x000fea0003800200 */
.L_x_45:
[----:B------:R-:W-:Y:S05]  /*0ea0*/  @!P1 EXIT ;  /* 0x000000000000994d */ /* 0x000fea0003800000 */
[----:B01----:R-:W0:Y:S01]  /*0eb0*/  LDC.64 R12, c[0x0][0x3a0] ;  /* 0x0000e800ff0c7b82 */ /* 0x003e220000000a00 */
[----:B------:R-:W-:-:S07]  /*0ec0*/  IADD3 R3, PT, PT, -R3, RZ, RZ ;  /* 0x000000ff03037210 */ /* 0x000fce0007ffe1ff */
[----:B------:R-:W1:Y:S08]  /*0ed0*/  LDC.64 R4, c[0x0][0x380] ;  /* 0x0000e000ff047b82 */ /* 0x000e700000000a00 */
[----:B------:R-:W2:Y:S02]  /*0ee0*/  LDC.64 R8, c[0x0][0x388] ;  /* 0x0000e200ff087b82 */ /* 0x000ea40000000a00 */
.L_x_47:
[----:B-1----:R-:W-:-:S04]  /*0ef0*/  IMAD.WIDE R6, R2, 0x4, R4 ;  /* 0x0000000402067825 */ /* 0x002fc800078e0204 */
[----:B--2---:R-:W-:Y:S02]  /*0f00*/  IMAD.WIDE R10, R2, 0x4, R8 ;  /* 0x00000004020a7825 */ /* 0x004fe400078e0208 */
[----:B------:R-:W2:Y:S04]  /*0f10*/  LDG.E.CONSTANT R6, desc[UR4][R6.64] ;  /* 0x0000000406067981 */ /* 0x000ea8000c1e9900 */
[----:B---3--:R-:W3:Y:S01]  /*0f20*/  LDG.E.CONSTANT R11, desc[UR4][R10.64] ;  /* 0x000000040a0b7981 */ /* 0x008ee2000c1e9900 */
[----:B------:R-:W-:-:S04]  /*0f30*/  IADD3 R3, PT, PT, R3, 0x1, RZ ;  /* 0x0000000103037810 */ /* 0x000fc80007ffe0ff */
[----:B------:R-:W-:Y:S02]  /*0f40*/  ISETP.NE.AND P0, PT, R3, RZ, PT ;  /* 0x000000ff0300720c */ /* 0x000fe40003f05270 */
[----:B------:R-:W-:Y:S01]  /*0f50*/  IADD3 R2, PT, PT, R2, 0x1, RZ ;  /* 0x0000000102027810 */ /* 0x000fe20007ffe0ff */
[----:B--2---:R-:W1:Y:S01]  /*0f60*/  F2F.F64.F32 R16, R6 ;  /* 0x0000000600107310 */ /* 0x004e620000201800 */
[----:B---3--:R-:W-:-:S04]  /*0f70*/  IMAD R15, R0, 0x64, R11 ;  /* 0x00000064000f7824 */ /* 0x008fc800078e020b */
[----:B0-----:R-:W-:-:S05]  /*0f80*/  IMAD.WIDE R14, R15, 0x8, R12 ;  /* 0x000000080f0e7825 */ /* 0x001fca00078e020c */
[----:B-1----:R3:W-:Y:S01]  /*0f90*/  REDG.E.ADD.F64.RN.STRONG.GPU desc[UR4][R14.64], R16 ;  /* 0x000000100e0079a6 */ /* 0x0027e2000c12ff04 */
[----:B------:R-:W-:Y:S05]  /*0fa0*/  @P0 BRA `(.L_x_47) ;  /* 0xfffffffc00d00947 */ /* 0x000fea000383ffff */
[----:B------:R-:W-:Y:S05]  /*0fb0*/  EXIT ;  /* 0x000000000000794d */ /* 0x000fea0003800000 */
.L_x_48:
        /* <DEDUP_REMOVED lines=12> */
.L_x_156:


//--------------------- .text._Z23assignClusterKernel_CSRPKfPKiS2_S0_Pii --------------------------
	.section	.text._Z23assignClusterKernel_CSRPKfPKiS2_S0_Pii,"ax",@progbits
	.align	128
        .global         _Z23assignClusterKernel_CSRPKfPKiS2_S0_Pii
        .type           _Z23assignClusterKernel_CSRPKfPKiS2_S0_Pii,@function
        .size           _Z23assignClusterKernel_CSRPKfPKiS2_S0_Pii,(.L_x_157 - _Z23assignClusterKernel_CSRPKfPKiS2_S0_Pii)
        .other          _Z23assignClusterKernel_CSRPKfPKiS2_S0_Pii,@"STO_CUDA_ENTRY STV_DEFAULT"
_Z23assignClusterKernel_CSRPKfPKiS2_S0_Pii:
.text._Z23assignClusterKernel_CSRPKfPKiS2_S0_Pii:
        /* <DEDUP_REMOVED lines=9> */
[----:B------:R-:W1:Y:S01]  /*0090*/  LDCU.64 UR6, c[0x0][0x358] ;  /* 0x00006b00ff0677ac */ /* 0x000e620008000a00 */
[----:B------:R-:W2:Y:S06]  /*00a0*/  LDCU.64 UR4, c[0x0][0x380] ;  /* 0x00007000ff0477ac */ /* 0x000eac0008000a00 */
[----:B------:R-:W3:Y:S01]  /*00b0*/  LDC.64 R12, c[0x0][0x398] ;  /* 0x0000e600ff0c7b82 */ /* 0x000ee20000000a00 */
[----:B0-----:R-:W-:-:S05]  /*00c0*/  IMAD.WIDE R10, R0, 0x4, R10 ;  /* 0x00000004000a7825 */ /* 0x001fca00078e020a */
[----:B-1----:R-:W4:Y:S04]  /*00d0*/  LDG.E.CONSTANT R2, desc[UR6][R10.64] ;  /* 0x000000060a027981 */ /* 0x002f28000c1e9900 */
[----:B------:R-:W4:Y:S01]  /*00e0*/  LDG.E.CONSTANT R3, desc[UR6][R10.64+0x4] ;  /* 0x000004060a037981 */ /* 0x000f22000c1e9900 */
[----:B---3--:R-:W-:-:S05]  /*00f0*/  IMAD.WIDE R12, R0, 0x4, R12 ;  /* 0x00000004000c7825 */ /* 0x008fca00078e020c */
[----:B------:R0:W5:Y:S01]  /*0100*/  LDG.E.CONSTANT R4, desc[UR6][R12.64] ;  /* 0x000000060c047981 */ /* 0x000162000c1e9900 */
[----:B------:R-:W-:Y:S01]  /*0110*/  HFMA2 R7, -RZ, RZ, 0, 0 ;  /* 0x00000000ff077431 */ /* 0x000fe200000001ff */
[----:B--2---:R-:W-:Y:S01]  /*0120*/  UIADD3 UR4, UP0, UPT, UR4, 0x10, URZ ;  /* 0x0000001004047890 */ /* 0x004fe2000ff1e0ff */
[----:B------:R-:W-:Y:S02]  /*0130*/  MOV R6, 0x7f7fffff ;  /* 0x7f7fffff00067802 */ /* 0x000fe40000000f00 */
[----:B------:R-:W-:Y:S01]  /*0140*/  MOV R8, RZ ;  /* 0x000000ff00087202 */ /* 0x000fe20000000f00 */
[----:B------:R-:W-:Y:S01]  /*0150*/  UIADD3.X UR5, UPT, UPT, URZ, UR5, URZ, UP0, !UPT ;  /* 0x00000005ff057290 */ /* 0x000fe200087fe4ff */
[----:B----4-:R-:W-:-:S04]  /*0160*/  IADD3 R5, PT, PT, -R2, R3, RZ ;  /* 0x0000000302057210 */ /* 0x010fc80007ffe1ff */
[C---:B------:R-:W-:Y:S02]  /*0170*/  LOP3.LUT R14, R5.reuse, 0xfffffff8, RZ, 0xc0, !PT ;  /* 0xfffffff8050e7812 */ /* 0x040fe400078ec0ff */
[C---:B------:R-:W-:Y:S02]  /*0180*/  LOP3.LUT R9, R5.reuse, 0x7, RZ, 0xc0, !PT ;  /* 0x0000000705097812 */ /* 0x040fe400078ec0ff */
[----:B------:R-:W-:Y:S02]  /*0190*/  LOP3.LUT R10, R5, 0x3, RZ, 0xc0, !PT ;  /* 0x00000003050a7812 */ /* 0x000fe400078ec0ff */
[----:B0-----:R-:W-:-:S07]  /*01a0*/  IADD3 R11, PT, PT, -R14, RZ, RZ ;  /* 0x000000ff0e0b7210 */ /* 0x001fce0007ffe1ff */
.L_x_58:
[----:B------:R-:W-:Y:S01]  /*01b0*/  ISETP.GE.AND P0, PT, R2, R3, PT ;  /* 0x000000030200720c */ /* 0x000fe20003f06270 */
[----:B------:R-:W-:Y:S01]  /*01c0*/  BSSY.RECONVERGENT B0, `(.L_x_49) ;  /* 0x000008c000007945 */ /* 0x000fe20003800200 */
[----:B------:R-:W-:-:S11]  /*01d0*/  MOV R18, RZ ;  /* 0x000000ff00127202 */ /* 0x000fd60000000f00 */
[----:B------:R-:W-:Y:S05]  /*01e0*/  @P0 BRA `(.L_x_50) ;  /* 0x0000000800240947 */ /* 0x000fea0003800000 */
[----:B------:R-:W-:Y:S01]  /*01f0*/  IADD3 R12, PT, PT, R2, -R3, RZ ;  /* 0x80000003020c7210 */ /* 0x000fe20007ffe0ff */
[----:B------:R-:W-:Y:S01]  /*0200*/  BSSY.RECONVERGENT B1, `(.L_x_51) ;  /* 0x0000042000017945 */ /* 0x000fe20003800200 */
[----:B------:R-:W-:Y:S01]  /*0210*/  HFMA2 R18, -RZ, RZ, 0, 0 ;  /* 0x00000000ff127431 */ /* 0x000fe200000001ff */
[----:B------:R-:W-:Y:S01]  /*0220*/  ISETP.NE.AND P0, PT, R9, RZ, PT ;  /* 0x000000ff0900720c */ /* 0x000fe20003f05270 */
[----:B------:R-:W-:Y:S01]  /*0230*/  IMAD.MOV.U32 R19, RZ, RZ, R2 ;  /* 0x000000ffff137224 */ /* 0x000fe200078e0002 */
[----:B------:R-:W-:-:S13]  /*0240*/  ISETP.GT.U32.AND P1, PT, R12, -0x8, PT ;  /* 0xfffffff80c00780c */ /* 0x000fda0003f24070 */
[----:B------:R-:W-:Y:S05]  /*0250*/  @P1 BRA `(.L_x_52) ;  /* 0x0000000000f01947 */ /* 0x000fea0003800000 */
[----:B------:R-:W-:Y:S02]  /*0260*/  MOV R18, RZ ;  /* 0x000000ff00127202 */ /* 0x000fe40000000f00 */
[----:B------:R-:W-:Y:S02]  /*0270*/  MOV R16, R11 ;  /* 0x0000000b00107202 */ /* 0x000fe40000000f00 */
[----:B------:R-:W-:-:S07]  /*0280*/  MOV R19, R2 ;  /* 0x0000000200137202 */ /* 0x000fce0000000f00 */
.L_x_53:
[----:B------:R-:W0:Y:S02]  /*0290*/  LDC.64 R14, c[0x0][0x388] ;  /* 0x0000e200ff0e7b82 */ /* 0x000e240000000a00 */
[----:B0-----:R-:W-:-:S05]  /*02a0*/  IMAD.WIDE R14, R19, 0x4, R14 ;  /* 0x00000004130e7825 */ /* 0x001fca00078e020e */
[----:B------:R-:W2:Y:S01]  /*02b0*/  LDG.E.CONSTANT R20, desc[UR6][R14.64] ;  /* 0x000000060e147981 */ /* 0x000ea2000c1e9900 */
[----:B------:R-:W-:Y:S02]  /*02c0*/  MOV R12, UR4 ;  /* 0x00000004000c7c02 */ /* 0x000fe40008000f00 */
[----:B------:R-:W-:Y:S01]  /*02d0*/  MOV R13, UR5 ;  /* 0x00000005000d7c02 */ /* 0x000fe20008000f00 */
[----:B------:R-:W3:Y:S02]  /*02e0*/  LDG.E.CONSTANT R24, desc[UR6][R14.64+0x4] ;  /* 0x000004060e187981 */ /* 0x000ee4000c1e9900 */
[----:B------:R-:W-:Y:S02]  /*02f0*/  IMAD.WIDE R12, R19, 0x4, R12 ;  /* 0x00000004130c7825 */ /* 0x000fe400078e020c */
[----:B------:R-:W4:Y:S04]  /*0300*/  LDG.E.CONSTANT R22, desc[UR6][R14.64+0x8] ;  /* 0x000008060e167981 */ /* 0x000f28000c1e9900 */
[----:B------:R-:W4:Y:S04]  /*0310*/  LDG.E.CONSTANT R23, desc[UR6][R12.64+-0x10] ;  /* 0xfffff0060c177981 */ /* 0x000f28000c1e9900 */
[----:B------:R-:W4:Y:S04]  /*0320*/  LDG.E.CONSTANT R21, desc[UR6][R12.64+-0xc] ;  /* 0xfffff4060c157981 */ /* 0x000f28000c1e9900 */
[----:B------:R-:W4:Y:S04]  /*0330*/  LDG.E.CONSTANT R17, desc[UR6][R12.64+-0x8] ;  /* 0xfffff8060c117981 */ /* 0x000f28000c1e9900 */
[----:B------:R-:W4:Y:S04]  /*0340*/  LDG.E.CONSTANT R26, desc[UR6][R14.64+0x1c] ;  /* 0x00001c060e1a7981 */ /* 0x000f28000c1e9900 */
[----:B------:R-:W4:Y:S01]  /*0350*/  LDG.E.CONSTANT R27, desc[UR6][R12.64+0xc] ;  /* 0x00000c060c1b7981 */ /* 0x000f22000c1e9900 */
[----:B--2---:R-:W-:-:S05]  /*0360*/  IMAD R20, R7, 0x64, R20 ;  /* 0x0000006407147824 */ /* 0x004fca00078e0214 */
[----:B------:R-:W-:Y:S02]  /*0370*/  SHF.L.U32 R29, R20, 0x2, RZ ;  /* 0x00000002141d7819 */ /* 0x000fe400000006ff */
[----:B------:R-:W2:Y:S02]  /*0380*/  LDG.E.CONSTANT R20, desc[UR6][R14.64+0xc] ;  /* 0x00000c060e147981 */ /* 0x000ea4000c1e9900 */
[----:B------:R-:W0:Y:S01]  /*0390*/  LDC R28, c[0x3][R29] ;  /* 0x00c000001d1c7b82 */ /* 0x000e220000000800 */
[C---:B---3--:R-:W-:Y:S02]  /*03a0*/  IMAD R24, R7.reuse, 0x64, R24 ;  /* 0x0000006407187824 */ /* 0x048fe400078e0218 */
[----:B----4-:R-:W-:Y:S02]  /*03b0*/  IMAD R25, R7, 0x64, R22 ;  /* 0x0000006407197824 */ /* 0x010fe400078e0216 */
[----:B------:R-:W-:Y:S01]  /*03c0*/  IMAD.SHL.U32 R24, R24, 0x4, RZ ;  /* 0x0000000418187824 */ /* 0x000fe200078e00ff */
[----:B------:R-:W3:Y:S02]  /*03d0*/  LDG.E.CONSTANT R22, desc[UR6][R14.64+0x14] ;  /* 0x000014060e167981 */ /* 0x000ee4000c1e9900 */
[----:B------:R-:W-:-:S06]  /*03e0*/  SHF.L.U32 R25, R25, 0x2, RZ ;  /* 0x0000000219197819 */ /* 0x000fcc00000006ff */
[----:B------:R-:W1:Y:S01]  /*03f0*/  LDC R25, c[0x3][R25] ;  /* 0x00c0000019197b82 */ /* 0x000e620000000800 */
[----:B0-----:R-:W-:Y:S02]  /*0400*/  FFMA R28, R23, R28, R18 ;  /* 0x0000001c171c7223 */ /* 0x001fe40000000012 */
[----:B------:R-:W4:Y:S05]  /*0410*/  LDG.E.CONSTANT R18, desc[UR6][R14.64+0x10] ;  /* 0x000010060e127981 */ /* 0x000f2a000c1e9900 */
[----:B------:R0:W1:Y:S02]  /*0420*/  LDC R23, c[0x3][R24] ;  /* 0x00c0000018177b82 */ /* 0x0000640000000800 */
[----:B0-----:R0:W4:Y:S01]  /*0430*/  LDG.E.CONSTANT R24, desc[UR6][R14.64+0x18] ;  /* 0x000018060e187981 */ /* 0x001122000c1e9900 */
[----:B-1----:R-:W-:-:S03]  /*0440*/  FFMA R28, R21, R23, R28 ;  /* 0x00000017151c7223 */ /* 0x002fc6000000001c */
[----:B------:R-:W4:Y:S04]  /*0450*/  LDG.E.CONSTANT R21, desc[UR6][R12.64+-0x4] ;  /* 0xfffffc060c157981 */ /* 0x000f28000c1e9900 */
[----:B------:R-:W4:Y:S01]  /*0460*/  LDG.E.CONSTANT R23, desc[UR6][R12.64] ;  /* 0x000000060c177981 */ /* 0x000f22000c1e9900 */
[----:B------:R-:W-:-:S03]  /*0470*/  FFMA R28, R17, R25, R28 ;  /* 0x00000019111c7223 */ /* 0x000fc6000000001c */
[----:B------:R-:W4:Y:S04]  /*0480*/  LDG.E.CONSTANT R25, desc[UR6][R12.64+0x4] ;  /* 0x000004060c197981 */ /* 0x000f28000c1e9900 */
[----:B------:R-:W4:Y:S01]  /*0490*/  LDG.E.CONSTANT R17, desc[UR6][R12.64+0x8] ;  /* 0x000008060c117981 */ /* 0x000f22000c1e9900 */
[----:B------:R-:W-:-:S05]  /*04a0*/  IMAD R26, R7, 0x64, R26 ;  /* 0x00000064071a7824 */ /* 0x000fca00078e021a */
[----:B------:R-:W-:-:S06]  /*04b0*/  SHF.L.U32 R26, R26, 0x2, RZ ;  /* 0x000000021a1a7819 */ /* 0x000fcc00000006ff */
[----:B------:R-:W1:Y:S01]  /*04c0*/  LDC R26, c[0x3][R26] ;  /* 0x00c000001a1a7b82 */ /* 0x000e620000000800 */
[----:B------:R-:W-:-:S05]  /*04d0*/  VIADD R16, R16, 0x8 ;  /* 0x0000000810107836 */ /* 0x000fca0000000000 */
[----:B------:R-:W-:Y:S02]  /*04e0*/  ISETP.NE.AND P1, PT, R16, RZ, PT ;  /* 0x000000ff1000720c */ /* 0x000fe40003f25270 */
[----:B------:R-:W-:Y:S01]  /*04f0*/  IADD3 R19, PT, PT, R19, 0x8, RZ ;  /* 0x0000000813137810 */ /* 0x000fe20007ffe0ff */
[----:B--2---:R-:W-:-:S05]  /*0500*/  IMAD R20, R7, 0x64, R20 ;  /* 0x0000006407147824 */ /* 0x004fca00078e0214 */
[----:B0-----:R-:W-:Y:S01]  /*0510*/  SHF.L.U32 R14, R20, 0x2, RZ ;  /* 0x00000002140e7819 */ /* 0x001fe200000006ff */
[----:B---3--:R-:W-:-:S05]  /*0520*/  IMAD R22, R7, 0x64, R22 ;  /* 0x0000006407167824 */ /* 0x008fca00078e0216 */
[----:B------:R-:W0:Y:S01]  /*0530*/  LDC R14, c[0x3][R14] ;  /* 0x00c000000e0e7b82 */ /* 0x000e220000000800 */
[----:B------:R-:W-:-:S07]  /*0540*/  SHF.L.U32 R22, R22, 0x2, RZ ;  /* 0x0000000216167819 */ /* 0x000fce00000006ff */
[----:B------:R-:W2:Y:S01]  /*0550*/  LDC R22, c[0x3][R22] ;  /* 0x00c0000016167b82 */ /* 0x000ea20000000800 */
[----:B----4-:R-:W-:-:S05]  /*0560*/  IMAD R18, R7, 0x64, R18 ;  /* 0x0000006407127824 */ /* 0x010fca00078e0212 */
[----:B------:R-:W-:Y:S01]  /*0570*/  SHF.L.U32 R15, R18, 0x2, RZ ;  /* 0x00000002120f7819 */ /* 0x000fe200000006ff */
[----:B------:R-:W-:-:S03]  /*0580*/  IMAD R20, R7, 0x64, R24 ;  /* 0x0000006407147824 */ /* 0x000fc600078e0218 */
[----:B------:R-:W3:Y:S02]  /*0590*/  LDC R18, c[0x3][R15] ;  /* 0x00c000000f127b82 */ /* 0x000ee40000000800 */
[----:B------:R-:W-:-:S06]  /*05a0*/  SHF.L.U32 R20, R20, 0x2, RZ ;  /* 0x0000000214147819 */ /* 0x000fcc00000006ff */
[----:B------:R-:W4:Y:S01]  /*05b0*/  LDC R20, c[0x3][R20] ;  /* 0x00c0000014147b82 */ /* 0x000f220000000800 */
[----:B0-----:R-:W-:-:S04]  /*05c0*/  FFMA R28, R21, R14, R28 ;  /* 0x0000000e151c7223 */ /* 0x001fc8000000001c */
[----:B---3--:R-:W-:-:S04]  /*05d0*/  FFMA R18, R23, R18, R28 ;  /* 0x0000001217127223 */ /* 0x008fc8000000001c */
[----:B--2---:R-:W-:-:S04]  /*05e0*/  FFMA R18, R25, R22, R18 ;  /* 0x0000001619127223 */ /* 0x004fc80000000012 */
[----:B----4-:R-:W-:-:S04]  /*05f0*/  FFMA R18, R17, R20, R18 ;  /* 0x0000001411127223 */ /* 0x010fc80000000012 */
[----:B-1----:R-:W-:Y:S01]  /*0600*/  FFMA R18, R27, R26, R18 ;  /* 0x0000001a1b127223 */ /* 0x002fe20000000012 */
[----:B------:R-:W-:Y:S06]  /*0610*/  @P1 BRA `(.L_x_53) ;  /* 0xfffffffc001c1947 */ /* 0x000fec000383ffff */
.L_x_52:
[----:B------:R-:W-:Y:S05]  /*0620*/  BSYNC.RECONVERGENT B1 ;  /* 0x0000000000017941 */ /* 0x000fea0003800200 */
.L_x_51:
[----:B------:R-:W-:Y:S04]  /*0630*/  BSSY.RECONVERGENT B1, `(.L_x_54) ;  /* 0x0000043000017945 */ /* 0x000fe80003800200 */
[----:B------:R-:W-:Y:S05]  /*0640*/  @!P0 BRA `(.L_x_55) ;  /* 0x0000000400048947 */ /* 0x000fea0003800000 */
[----:B------:R-:W-:Y:S01]  /*0650*/  IADD3 R12, PT, PT, R9, -0x1, RZ ;  /* 0xffffffff090c7810 */ /* 0x000fe20007ffe0ff */
[----:B------:R-:W-:Y:S01]  /*0660*/  BSSY.RECONVERGENT B2, `(.L_x_56) ;  /* 0x0000021000027945 */ /* 0x000fe20003800200 */
[----:B------:R-:W-:Y:S02]  /*0670*/  ISETP.NE.AND P1, PT, R10, RZ, PT ;  /* 0x000000ff0a00720c */ /* 0x000fe40003f25270 */
[----:B------:R-:W-:-:S13]  /*0680*/  ISETP.GE.U32.AND P0, PT, R12, 0x3, PT ;  /* 0x000000030c00780c */ /* 0x000fda0003f06070 */
[----:B------:R-:W-:Y:S05]  /*0690*/  @!P0 BRA `(.L_x_57) ;  /* 0x0000000000748947 */ /* 0x000fea0003800000 */
[----:B------:R-:W0:Y:S08]  /*06a0*/  LDC.64 R12, c[0x0][0x388] ;  /* 0x0000e200ff0c7b82 */ /* 0x000e300000000a00 */
[----:B------:R-:W1:Y:S01]  /*06b0*/  LDC.64 R14, c[0x0][0x380] ;  /* 0x0000e000ff0e7b82 */ /* 0x000e620000000a00 */
[----:B0-----:R-:W-:-:S05]  /*06c0*/  IMAD.WIDE R12, R19, 0x4, R12 ;  /* 0x00000004130c7825 */ /* 0x001fca00078e020c */
[----:B------:R-:W2:Y:S04]  /*06d0*/  LDG.E.CONSTANT R24, desc[UR6][R12.64] ;  /* 0x000000060c187981 */ /* 0x000ea8000c1e9900 */
[----:B------:R-:W3:Y:S04]  /*06e0*/  LDG.E.CONSTANT R26, desc[UR6][R12.64+0x4] ;  /* 0x000004060c1a7981 */ /* 0x000ee8000c1e9900 */
[----:B------:R-:W4:Y:S04]  /*06f0*/  LDG.E.CONSTANT R16, desc[UR6][R12.64+0x8] ;  /* 0x000008060c107981 */ /* 0x000f28000c1e9900 */
[----:B------:R-:W4:Y:S01]  /*0700*/  LDG.E.CONSTANT R20, desc[UR6][R12.64+0xc] ;  /* 0x00000c060c147981 */ /* 0x000f22000c1e9900 */
[----:B-1----:R-:W-:-:S05]  /*0710*/  IMAD.WIDE R14, R19, 0x4, R14 ;  /* 0x00000004130e7825 */ /* 0x002fca00078e020e */
[----:B------:R-:W4:Y:S04]  /*0720*/  LDG.E.CONSTANT R23, desc[UR6][R14.64] ;  /* 0x000000060e177981 */ /* 0x000f28000c1e9900 */
[----:B------:R-:W4:Y:S04]  /*0730*/  LDG.E.CONSTANT R21, desc[UR6][R14.64+0x4] ;  /* 0x000004060e157981 */ /* 0x000f28000c1e9900 */
[----:B------:R-:W4:Y:S04]  /*0740*/  LDG.E.CONSTANT R17, desc[UR6][R14.64+0x8] ;  /* 0x000008060e117981 */ /* 0x000f28000c1e9900 */
[----:B------:R-:W4:Y:S01]  /*0750*/  LDG.E.CONSTANT R22, desc[UR6][R14.64+0xc] ;  /* 0x00000c060e167981 */ /* 0x000f22000c1e9900 */
[----:B------:R-:W-:-:S02]  /*0760*/  VIADD R19, R19, 0x4 ;  /* 0x0000000413137836 */ /* 0x000fc40000000000 */
[C---:B--2---:R-:W-:Y:S02]  /*0770*/  IMAD R24, R7.reuse, 0x64, R24 ;  /* 0x0000006407187824 */ /* 0x044fe400078e0218 */
[----:B---3--:R-:W-:-:S03]  /*0780*/  IMAD R26, R7, 0x64, R26 ;  /* 0x00000064071a7824 */ /* 0x008fc600078e021a */
[----:B------:R-:W-:Y:S01]  /*0790*/  SHF.L.U32 R24, R24, 0x2, RZ ;  /* 0x0000000218187819 */ /* 0x000fe200000006ff */
[----:B----4-:R-:W-:Y:S01]  /*07a0*/  IMAD R16, R7, 0x64, R16 ;  /* 0x0000006407107824 */ /* 0x010fe200078e0210 */
[----:B------:R-:W-:-:S04]  /*07b0*/  SHF.L.U32 R26, R26, 0x2, RZ ;  /* 0x000000021a1a7819 */ /* 0x000fc800000006ff */
[----:B------:R-:W0:Y:S01]  /*07c0*/  LDC R24, c[0x3][R24] ;  /* 0x00c0000018187b82 */ /* 0x000e220000000800 */
[----:B------:R-:W-:Y:S01]  /*07d0*/  IMAD R20, R7, 0x64, R20 ;  /* 0x0000006407147824 */ /* 0x000fe200078e0214 */
[----:B------:R-:W-:-:S04]  /*07e0*/  SHF.L.U32 R16, R16, 0x2, RZ ;  /* 0x0000000210107819 */ /* 0x000fc800000006ff */
[----:B------:R-:W-:Y:S02]  /*07f0*/  SHF.L.U32 R20, R20, 0x2, RZ ;  /* 0x0000000214147819 */ /* 0x000fe400000006ff */
[----:B------:R-:W1:Y:S08]  /*0800*/  LDC R26, c[0x3][R26] ;  /* 0x00c000001a1a7b82 */ /* 0x000e700000000800 */
[----:B------:R-:W2:Y:S08]  /*0810*/  LDC R16, c[0x3][R16] ;  /* 0x00c0000010107b82 */ /* 0x000eb00000000800 */
[----:B------:R-:W3:Y:S01]  /*0820*/  LDC R20, c[0x3][R20] ;  /* 0x00c0000014147b82 */ /* 0x000ee20000000800 */
[----:B0-----:R-:W-:-:S04]  /*0830*/  FFMA R18, R23, R24, R18 ;  /* 0x0000001817127223 */ /* 0x001fc80000000012 */
[----:B-1----:R-:W-:-:S04]  /*0840*/  FFMA R18, R21, R26, R18 ;  /* 0x0000001a15127223 */ /* 0x002fc80000000012 */
[----:B--2---:R-:W-:-:S04]  /*0850*/  FFMA R17, R17, R16, R18 ;  /* 0x0000001011117223 */ /* 0x004fc80000000012 */
[----:B---3--:R-:W-:-:S07]  /*0860*/  FFMA R18, R22, R20, R17 ;  /* 0x0000001416127223 */ /* 0x008fce0000000011 */
.L_x_57:
[----:B------:R-:W-:Y:S05]  /*0870*/  BSYNC.RECONVERGENT B2 ;  /* 0x0000000000027941 */ /* 0x000fea0003800200 */
.L_x_56:
[----:B------:R-:W-:Y:S05]  /*0880*/  @!P1 BRA `(.L_x_55) ;  /* 0x0000000000749947 */ /* 0x000fea0003800000 */
[----:B------:R-:W0:Y:S01]  /*0890*/  LDC.64 R16, c[0x0][0x388] ;  /* 0x0000e200ff107b82 */ /* 0x000e220000000a00 */
[----:B------:R-:W-:Y:S02]  /*08a0*/  ISETP.NE.AND P0, PT, R10, 0x1, PT ;  /* 0x000000010a00780c */ /* 0x000fe40003f05270 */
[----:B------:R-:W-:-:S05]  /*08b0*/  LOP3.LUT P1, RZ, R5, 0x1, RZ, 0xc0, !PT ;  /* 0x0000000105ff7812 */ /* 0x000fca000782c0ff */
[----:B------:R-:W1:Y:S08]  /*08c0*/  LDC.64 R12, c[0x0][0x380] ;  /* 0x0000e000ff0c7b82 */ /* 0x000e700000000a00 */
[----:B------:R-:W2:Y:S01]  /*08d0*/  LDC.64 R14, c[0x0][0x388] ;  /* 0x0000e200ff0e7b82 */ /* 0x000ea20000000a00 */
[----:B0-----:R-:W-:-:S07]  /*08e0*/  @P0 IMAD.WIDE R16, R19, 0x4, R16 ;  /* 0x0000000413100825 */ /* 0x001fce00078e0210 */
[----:B------:R-:W0:Y:S01]  /*08f0*/  LDC.64 R20, c[0x0][0x380] ;  /* 0x0000e000ff147b82 */ /* 0x000e220000000a00 */
[----:B------:R-:W3:Y:S01]  /*0900*/  @P0 LDG.E.CONSTANT R22, desc[UR6][R16.64] ;  /* 0x0000000610160981 */ /* 0x000ee2000c1e9900 */
[C---:B-1----:R-:W-:Y:S01]  /*0910*/  @P0 IMAD.WIDE R12, R19.reuse, 0x4, R12 ;  /* 0x00000004130c0825 */ /* 0x042fe200078e020c */
[----:B------:R-:W-:Y:S02]  /*0920*/  @P0 IADD3 R19, PT, PT, R19, 0x2, RZ ;  /* 0x0000000213130810 */ /* 0x000fe40007ffe0ff */
[----:B------:R-:W4:Y:S04]  /*0930*/  @P0 LDG.E.CONSTANT R24, desc[UR6][R16.64+0x4] ;  /* 0x0000040610180981 */ /* 0x000f28000c1e9900 */
[----:B------:R-:W4:Y:S01]  /*0940*/  @P0 LDG.E.CONSTANT R23, desc[UR6][R12.64] ;  /* 0x000000060c170981 */ /* 0x000f22000c1e9900 */
[----:B--2---:R-:W-:-:S06]  /*0950*/  @P1 IMAD.WIDE R14, R19, 0x4, R14 ;  /* 0x00000004130e1825 */ /* 0x004fcc00078e020e */
[----:B------:R-:W2:Y:S01]  /*0960*/  @P1 LDG.E.CONSTANT R14, desc[UR6][R14.64] ;  /* 0x000000060e0e1981 */ /* 0x000ea2000c1e9900 */
[----:B0-----:R-:W-:-:S03]  /*0970*/  @P1 IMAD.WIDE R20, R19, 0x4, R20 ;  /* 0x0000000413141825 */ /* 0x001fc600078e0214 */
[----:B------:R0:W2:Y:S04]  /*0980*/  @P0 LDG.E.CONSTANT R19, desc[UR6][R12.64+0x4] ;  /* 0x000004060c130981 */ /* 0x0000a8000c1e9900 */
[----:B------:R-:W2:Y:S01]  /*0990*/  @P1 LDG.E.CONSTANT R21, desc[UR6][R20.64] ;  /* 0x0000000614151981 */ /* 0x000ea2000c1e9900 */
[C---:B---3--:R-:W-:Y:S02]  /*09a0*/  @P0 IMAD R22, R7.reuse, 0x64, R22 ;  /* 0x0000006407160824 */ /* 0x048fe400078e0216 */
[----:B----4-:R-:W-:-:S03]  /*09b0*/  @P0 IMAD R24, R7, 0x64, R24 ;  /* 0x0000006407180824 */ /* 0x010fc600078e0218 */
[----:B------:R-:W-:Y:S02]  /*09c0*/  @P0 SHF.L.U32 R22, R22, 0x2, RZ ;  /* 0x0000000216160819 */ /* 0x000fe400000006ff */
[----:B------:R-:W-:-:S04]  /*09d0*/  @P0 SHF.L.U32 R24, R24, 0x2, RZ ;  /* 0x0000000218180819 */ /* 0x000fc800000006ff */
[----:B------:R-:W0:Y:S01]  /*09e0*/  @P0 LDC R22, c[0x3][R22] ;  /* 0x00c0000016160b82 */ /* 0x000e220000000800 */
[----:B--2---:R-:W-:-:S07]  /*09f0*/  @P1 IMAD R16, R7, 0x64, R14 ;  /* 0x0000006407101824 */ /* 0x004fce00078e020e */
[----:B------:R-:W1:Y:S01]  /*0a00*/  @P0 LDC R24, c[0x3][R24] ;  /* 0x00c0000018180b82 */ /* 0x000e620000000800 */
[----:B------:R-:W-:-:S07]  /*0a10*/  @P1 SHF.L.U32 R16, R16, 0x2, RZ ;  /* 0x0000000210101819 */ /* 0x000fce00000006ff */
[----:B------:R-:W2:Y:S01]  /*0a20*/  @P1 LDC R16, c[0x3][R16] ;  /* 0x00c0000010101b82 */ /* 0x000ea20000000800 */
[----:B0-----:R-:W-:-:S04]  /*0a30*/  @P0 FFMA R12, R23, R22, R18 ;  /* 0x00000016170c0223 */ /* 0x001fc80000000012 */
[----:B-1----:R-:W-:-:S04]  /*0a40*/  @P0 FFMA R18, R19, R24, R12 ;  /* 0x0000001813120223 */ /* 0x002fc8000000000c */
[----:B--2---:R-:W-:-:S07]  /*0a50*/  @P1 FFMA R18, R21, R16, R18 ;  /* 0x0000001015121223 */ /* 0x004fce0000000012 */
.L_x_55:
[----:B------:R-:W-:Y:S05]  /*0a60*/  BSYNC.RECONVERGENT B1 ;  /* 0x0000000000017941 */ /* 0x000fea0003800200 */
.L_x_54:
[----:B------:R-:W-:-:S07]  /*0a70*/  FADD R18, R18, R18 ;  /* 0x0000001212127221 */ /* 0x000fce0000000000 */
.L_x_50:
[----:B------:R-:W-:Y:S05]  /*0a80*/  BSYNC.RECONVERGENT B0 ;  /* 0x0000000000007941 */ /* 0x000fea0003800200 */
.L_x_49:
[----:B------:R-:W-:-:S05]  /*0a90*/  HFMA2 R12, -RZ, RZ, 0, 0.00046539306640625 ;  /* 0x00000fa0ff0c7431 */ /* 0x000fca00000001ff */
[----:B------:R-:W-:-:S04]  /*0aa0*/  LEA R12, R7, R12, 0x2 ;  /* 0x0000000c070c7211 */ /* 0x000fc800078e10ff */
[----:B------:R-:W0:Y:S02]  /*0ab0*/  LDC R13, c[0x3][R12] ;  /* 0x00c000000c0d7b82 */ /* 0x000e240000000800 */
[----:B0----5:R-:W-:-:S04]  /*0ac0*/  FADD R13, R4, R13 ;  /* 0x0000000d040d7221 */ /* 0x021fc80000000000 */
[----:B------:R-:W-:-:S05]  /*0ad0*/  FADD R13, R13, -R18 ;  /* 0x800000120d0d7221 */ /* 0x000fca0000000000 */
[----:B------:R-:W-:-:S04]  /*0ae0*/  FSETP.GEU.AND P0, PT, R13, R6, PT ;  /* 0x000000060d00720b */ /* 0x000fc80003f0e000 */
[C---:B------:R-:W-:Y:S02]  /*0af0*/  SEL R8, R7.reuse, R8, !P0 ;  /* 0x0000000807087207 */ /* 0x040fe40004000000 */
[----:B------:R-:W-:Y:S02]  /*0b00*/  IADD3 R7, PT, PT, R7, 0x1, RZ ;  /* 0x0000000107077810 */ /* 0x000fe40007ffe0ff */
[----:B------:R-:W-:Y:S02]  /*0b10*/  FSEL R6, R13, R6, !P0 ;  /* 0x000000060d067208 */ /* 0x000fe40004000000 */
[----:B------:R-:W-:-:S13]  /*0b20*/  ISETP.NE.AND P1, PT, R7, 0xa, PT ;  /* 0x0000000a0700780c */ /* 0x000fda0003f25270 */
[----:B------:R-:W-:Y:S05]  /*0b30*/  @P1 BRA `(.L_x_58) ;  /* 0xfffffff4009c1947 */ /* 0x000fea000383ffff */
[----:B------:R-:W0:Y:S02]  /*0b40*/  LDC.64 R2, c[0x0][0x3a0] ;  /* 0x0000e800ff027b82 */ /* 0x000e240000000a00 */
[----:B0-----:R-:W-:-:S05]  /*0b50*/  IMAD.WIDE R2, R0, 0x4, R2 ;  /* 0x0000000400027825 */ /* 0x001fca00078e0202 */
[----:B------:R-:W-:Y:S01]  /*0b60*/  STG.E desc[UR6][R2.64], R8 ;  /* 0x0000000802007986 */ /* 0x000fe2000c101906 */
[----:B------:R-:W-:Y:S05]  /*0b70*/  EXIT ;  /* 0x000000000000794d */ /* 0x000fea0003800000 */
.L_x_59:
        /* <DEDUP_REMOVED lines=16> */
.L_x_157:


//--------------------- .text._Z32computeNewCentroidsKernel_SharedPKfPKiPdPiiii --------------------------
	.section	.text._Z32computeNewCentroidsKernel_SharedPKfPKiPdPiiii,"ax",@progbits
	.align	128
        .global         _Z32computeNewCentroidsKernel_SharedPKfPKiPdPiiii
        .type           _Z32computeNewCentroidsKernel_SharedPKfPKiPdPiiii,@function
        .size           _Z32computeNewCentroidsKernel_SharedPKfPKiPdPiiii,(.L_x_158 - _Z32computeNewCentroidsKernel_SharedPKfPKiPdPiiii)
        .other          _Z32computeNewCentroidsKernel_SharedPKfPKiPdPiiii,@"STO_CUDA_ENTRY STV_DEFAULT"
_Z32computeNewCentroidsKernel_SharedPKfPKiPdPiiii:
.text._Z32computeNewCentroidsKernel_SharedPKfPKiPdPiiii:
[----:B------:R-:W-:Y:S01]  /*0000*/  LDC R1, c[0x0][0x37c] ;  /* 0x0000df00ff017b82 */ /* 0x000fe20000000800 */
[----:B------:R-:W0:Y:S07]  /*0010*/  S2R R5, SR_TID.X ;  /* 0x0000000000057919 */ /* 0x000e2e0000002100 */
[----:B------:R-:W1:Y:S01]  /*0020*/  LDC R12, c[0x0][0x3a4] ;  /* 0x0000e900ff0c7b82 */ /* 0x000e620000000800 */
[----:B------:R-:W1:Y:S01]  /*0030*/  LDCU UR5, c[0x0][0x3a8] ;  /* 0x00007500ff0577ac */ /* 0x000e620008000800 */
[----:B------:R-:W-:Y:S01]  /*0040*/  MOV R0, 0x400 ;  /* 0x0000040000007802 */ /* 0x000fe20000000f00 */
[----:B------:R-:W2:Y:S01]  /*0050*/  S2R R3, SR_CgaCtaId ;  /* 0x0000000000037919 */ /* 0x000ea20000008800 */
[----:B------:R-:W-:Y:S04]  /*0060*/  BSSY.RECONVERGENT B0, `(.L_x_60) ;  /* 0x0000013000007945 */ /* 0x000fe80003800200 */
[----:B------:R-:W3:Y:S08]  /*0070*/  S2UR UR4, SR_CTAID.X ;  /* 0x00000000000479c3 */ /* 0x000ef00000002500 */
[----:B------:R-:W3:Y:S01]  /*0080*/  LDC R8, c[0x0][0x360] ;  /* 0x0000d800ff087b82 */ /* 0x000ee20000000800 */
[----:B-1----:R-:W-:-:S05]  /*0090*/  IMAD R6, R12, UR5, RZ ;  /* 0x000000050c067c24 */ /* 0x002fca000f8e02ff */
[C---:B0-----:R-:W-:Y:S02]  /*00a0*/  ISETP.GE.AND P1, PT, R5.reuse, R6, PT ;  /* 0x000000060500720c */ /* 0x041fe40003f26270 */
[----:B------:R-:W-:Y:S02]  /*00b0*/  ISETP.GE.AND P0, PT, R5, UR5, PT ;  /* 0x0000000505007c0c */ /* 0x000fe4000bf06270 */
[----:B--2---:R-:W-:-:S04]  /*00c0*/  LEA R13, R3, R0, 0x18 ;  /* 0x00000000030d7211 */ /* 0x004fc800078ec0ff */
[----:B------:R-:W-:Y:S01]  /*00d0*/  LEA R4, R6, R13, 0x2 ;  /* 0x0000000d06047211 */ /* 0x000fe200078e10ff */
[----:B---3--:R-:W-:-:S04]  /*00e0*/  IMAD R3, R8, UR4, R5 ;  /* 0x0000000408037c24 */ /* 0x008fc8000f8e0205 */
[----:B------:R-:W-:Y:S05]  /*00f0*/  @P1 BRA `(.L_x_61) ;  /* 0x0000000000241947 */ /* 0x000fea0003800000 */
[----:B------:R-:W0:Y:S01]  /*0100*/  S2R R9, SR_CgaCtaId ;  /* 0x0000000000097919 */ /* 0x000e220000008800 */
[----:B------:R-:W-:Y:S02]  /*0110*/  MOV R0, 0x400 ;  /* 0x0000040000007802 */ /* 0x000fe40000000f00 */
[----:B------:R-:W-:Y:S02]  /*0120*/  MOV R7, R5 ;  /* 0x0000000500077202 */ /* 0x000fe40000000f00 */
[----:B0-----:R-:W-:-:S07]  /*0130*/  LEA R0, R9, R0, 0x18 ;  /* 0x0000000009007211 */ /* 0x001fce00078ec0ff */
.L_x_62:
[----:B------:R-:W-:Y:S02]  /*0140*/  LEA R2, R7, R0, 0x2 ;  /* 0x0000000007027211 */ /* 0x000fe400078e10ff */
[----:B------:R-:W-:-:S03]  /*0150*/  IADD3 R7, PT, PT, R8, R7, RZ ;  /* 0x0000000708077210 */ /* 0x000fc60007ffe0ff */
[----:B------:R0:W-:Y:S01]  /*0160*/  STS [R2], RZ ;  /* 0x000000ff02007388 */ /* 0x0001e20000000800 */
[----:B------:R-:W-:-:S13]  /*0170*/  ISETP.GE.AND P1, PT, R7, R6, PT ;  /* 0x000000060700720c */ /* 0x000fda0003f26270 */
[----:B0-----:R-:W-:Y:S05]  /*0180*/  @!P1 BRA `(.L_x_62) ;  /* 0xfffffffc00ec9947 */ /* 0x001fea000383ffff */
.L_x_61:
[----:B------:R-:W-:Y:S05]  /*0190*/  BSYNC.RECONVERGENT B0 ;  /* 0x0000000000007941 */ /* 0x000fea0003800200 */
.L_x_60:
[----:B------:R-:W-:Y:S04]  /*01a0*/  BSSY.RECONVERGENT B0, `(.L_x_63) ;  /* 0x0000008000007945 */ /* 0x000fe80003800200 */
[----:B------:R-:W-:Y:S05]  /*01b0*/  @P0 BRA `(.L_x_64) ;  /* 0x0000000000180947 */ /* 0x000fea0003800000 */
[----:B------:R-:W-:-:S07]  /*01c0*/  MOV R7, R5 ;  /* 0x0000000500077202 */ /* 0x000fce0000000f00 */
.L_x_65:
[----:B------:R-:W-:Y:S02]  /*01d0*/  LEA R0, R7, R4, 0x2 ;  /* 0x0000000407007211 */ /* 0x000fe400078e10ff */
[----:B------:R-:W-:-:S03]  /*01e0*/  IADD3 R7, PT, PT, R8, R7, RZ ;  /* 0x0000000708077210 */ /* 0x000fc60007ffe0ff */
[----:B------:R0:W-:Y:S01]  /*01f0*/  STS [R0], RZ ;  /* 0x000000ff00007388 */ /* 0x0001e20000000800 */
[----:B------:R-:W-:-:S13]  /*0200*/  ISETP.GE.AND P0, PT, R7, UR5, PT ;  /* 0x0000000507007c0c */ /* 0x000fda000bf06270 */
[----:B0-----:R-:W-:Y:S05]  /*0210*/  @!P0 BRA `(.L_x_65) ;  /* 0xfffffffc00ec8947 */ /* 0x001fea000383ffff */
.L_x_64:
[----:B------:R-:W-:Y:S05]  /*0220*/  BSYNC.RECONVERGENT B0 ;  /* 0x0000000000007941 */ /* 0x000fea0003800200 */
.L_x_63:
[----:B------:R-:W0:Y:S01]  /*0230*/  LDCU UR4, c[0x0][0x3a0] ;  /* 0x00007400ff0477ac */ /* 0x000e220008000800 */
[----:B------:R-:W-:Y:S01]  /*0240*/  BSSY.RECONVERGENT B0, `(.L_x_66) ;  /* 0x0000132000007945 */ /* 0x000fe20003800200 */
[----:B------:R-:W1:Y:S01]  /*0250*/  LDCU.64 UR6, c[0x0][0x358] ;  /* 0x00006b00ff0677ac */ /* 0x000e620008000a00 */
[----:B0-----:R-:W-:Y:S01]  /*0260*/  MOV R2, UR4 ;  /* 0x0000000400027c02 */ /* 0x001fe20008000f00 */
[----:B------:R-:W-:Y:S03]  /*0270*/  BAR.SYNC.DEFER_BLOCKING 0x0 ;  /* 0x0000000000007b1d */ /* 0x000fe60000010000 */
[----:B------:R-:W-:-:S13]  /*0280*/  ISETP.GE.AND P0, PT, R3, R2, PT ;  /* 0x000000020300720c */ /* 0x000fda0003f06270 */
[----:B-1----:R-:W-:Y:S05]  /*0290*/  @P0 BRA `(.L_x_67) ;  /* 0x0000001000b00947 */ /* 0x002fea0003800000 */
[----:B------:R-:W0:Y:S02]  /*02a0*/  LDC.64 R10, c[0x0][0x388] ;  /* 0x0000e200ff0a7b82 */ /* 0x000e240000000a00 */
[----:B0-----:R-:W-:-:S06]  /*02b0*/  IMAD.WIDE R10, R3, 0x4, R10 ;  /* 0x00000004030a7825 */ /* 0x001fcc00078e020a */
[----:B------:R-:W2:Y:S01]  /*02c0*/  LDG.E.CONSTANT R11, desc[UR6][R10.64] ;  /* 0x000000060a0b7981 */ /* 0x000ea2000c1e9900 */
[----:B------:R-:W-:Y:S02]  /*02d0*/  ISETP.GE.AND P0, PT, R12, 0x1, PT ;  /* 0x000000010c00780c */ /* 0x000fe40003f06270 */
[----:B--2---:R-:W-:-:S05]  /*02e0*/  LEA R0, R11, R4, 0x2 ;  /* 0x000000040b007211 */ /* 0x004fca00078e10ff */
[----:B------:R0:W-:Y:S06]  /*02f0*/  ATOMS.POPC.INC.32 RZ, [R0+URZ] ;  /* 0x0000000000ff7f8c */ /* 0x0001ec000d8000ff */
[----:B------:R-:W-:Y:S05]  /*0300*/  @!P0 BRA `(.L_x_67) ;  /* 0x0000001000948947 */ /* 0x000fea0003800000 */
[C---:B------:R-:W-:Y:S01]  /*0310*/  ISETP.GE.U32.AND P0, PT, R12.reuse, 0x10, PT ;  /* 0x000000100c00780c */ /* 0x040fe20003f06070 */
[----:B------:R-:W-:Y:S02]  /*0320*/  HFMA2 R7, -RZ, RZ, 0, 0 ;  /* 0x00000000ff077431 */ /* 0x000fe400000001ff */
[----:B0-----:R-:W-:Y:S01]  /*0330*/  IMAD R0, R11, R12, RZ ;  /* 0x0000000c0b007224 */ /* 0x001fe200078e02ff */
[----:B------:R-:W-:-:S09]  /*0340*/  LOP3.LUT R11, R12, 0xf, RZ, 0xc0, !PT ;  /* 0x0000000f0c0b7812 */ /* 0x000fd200078ec0ff */
[----:B------:R-:W-:Y:S05]  /*0350*/  @!P0 BRA `(.L_x_68) ;  /* 0x0000000800348947 */ /* 0x000fea0003800000 */
[----:B------:R-:W-:Y:S02]  /*0360*/  LEA R10, R0, R13, 0x2 ;  /* 0x0000000d000a7211 */ /* 0x000fe400078e10ff */
[----:B------:R-:W-:Y:S02]  /*0370*/  LOP3.LUT R7, R12, 0x7ffffff0, RZ, 0xc0, !PT ;  /* 0x7ffffff00c077812 */ /* 0x000fe400078ec0ff */
[----:B------:R-:W-:Y:S02]  /*0380*/  MOV R9, R3 ;  /* 0x0000000300097202 */ /* 0x000fe40000000f00 */
[----:B------:R-:W-:Y:S02]  /*0390*/  IADD3 R10, PT, PT, R10, 0x20, RZ ;  /* 0x000000200a0a7810 */ /* 0x000fe40007ffe0ff */
[----:B------:R-:W-:-:S07]  /*03a0*/  IADD3 R16, PT, PT, -R7, RZ, RZ ;  /* 0x000000ff07107210 */ /* 0x000fce0007ffe1ff */
.L_x_101:
[----:B------:R-:W0:Y:S02]  /*03b0*/  LDC.64 R12, c[0x0][0x380] ;  /* 0x0000e000ff0c7b82 */ /* 0x000e240000000a00 */
[----:B0-----:R-:W-:-:S05]  /*03c0*/  IMAD.WIDE R12, R9, 0x4, R12 ;  /* 0x00000004090c7825 */ /* 0x001fca00078e020c */
[----:B------:R0:W5:Y:S01]  /*03d0*/  LDG.E.CONSTANT R17, desc[UR6][R12.64] ;  /* 0x000000060c117981 */ /* 0x000162000c1e9900 */
[----:B------:R-:W-:Y:S01]  /*03e0*/  BSSY.RECONVERGENT B1, `(.L_x_69) ;  /* 0x0000005000017945 */ /* 0x000fe20003800200 */
.L_x_70:
[----:B------:R-:W1:Y:S02]  /*03f0*/  LDS R14, [R10+-0x20] ;  /* 0xffffe0000a0e7984 */ /* 0x000e640000000800 */
[----:B-1---5:R-:W-:-:S05]  /*0400*/  FADD R15, R17, R14 ;  /* 0x0000000e110f7221 */ /* 0x022fca0000000000 */
[----:B------:R-:W1:Y:S02]  /*0410*/  ATOMS.CAST.SPIN P0, [R10+-0x20], R14, R15 ;  /* 0xffffe00e0a00758d */ /* 0x000e64000180000f */
[----:B-1----:R-:W-:Y:S05]  /*0420*/  @!P0 BRA `(.L_x_70) ;  /* 0xfffffffc00f08947 */ /* 0x002fea000383ffff */
[----:B------:R-:W-:Y:S05]  /*0430*/  BSYNC.RECONVERGENT B1 ;  /* 0x0000000000017941 */ /* 0x000fea0003800200 */
.L_x_69:
[----:B------:R-:W1:Y:S02]  /*0440*/  LDCU UR4, c[0x0][0x3a0] ;  /* 0x00007400ff0477ac */ /* 0x000e640008000800 */
[----:B-1----:R-:W-:-:S05]  /*0450*/  MOV R2, UR4 ;  /* 0x0000000400027c02 */ /* 0x002fca0008000f00 */
[----:B0-----:R-:W-:-:S05]  /*0460*/  IMAD.WIDE R12, R2, 0x4, R12 ;  /* 0x00000004020c7825 */ /* 0x001fca00078e020c */
[----:B------:R0:W5:Y:S01]  /*0470*/  LDG.E.CONSTANT R17, desc[UR6][R12.64] ;  /* 0x000000060c117981 */ /* 0x000162000c1e9900 */
[----:B------:R-:W-:Y:S01]  /*0480*/  BSSY.RECONVERGENT B1, `(.L_x_71) ;  /* 0x0000005000017945 */ /* 0x000fe20003800200 */
.L_x_72:
[----:B------:R-:W1:Y:S02]  /*0490*/  LDS R14, [R10+-0x1c] ;  /* 0xffffe4000a0e7984 */ /* 0x000e640000000800 */
[----:B-1---5:R-:W-:-:S05]  /*04a0*/  FADD R15, R17, R14 ;  /* 0x0000000e110f7221 */ /* 0x022fca0000000000 */
[----:B------:R-:W1:Y:S02]  /*04b0*/  ATOMS.CAST.SPIN P0, [R10+-0x1c], R14, R15 ;  /* 0xffffe40e0a00758d */ /* 0x000e64000180000f */
[----:B-1----:R-:W-:Y:S05]  /*04c0*/  @!P0 BRA `(.L_x_72) ;  /* 0xfffffffc00f08947 */ /* 0x002fea000383ffff */
[----:B------:R-:W-:Y:S05]  /*04d0*/  BSYNC.RECONVERGENT B1 ;  /* 0x0000000000017941 */ /* 0x000fea0003800200 */
.L_x_71:
[----:B0-----:R-:W-:-:S05]  /*04e0*/  IMAD.WIDE R12, R2, 0x4, R12 ;  /* 0x00000004020c7825 */ /* 0x001fca00078e020c */
[----:B------:R0:W5:Y:S01]  /*04f0*/  LDG.E.CONSTANT R17, desc[UR6][R12.64] ;  /* 0x000000060c117981 */ /* 0x000162000c1e9900 */
[----:B------:R-:W-:Y:S01]  /*0500*/  BSSY.RECONVERGENT B1, `(.L_x_73) ;  /* 0x0000005000017945 */ /* 0x000fe20003800200 */
.L_x_74:
[----:B------:R-:W1:Y:S02]  /*0510*/  LDS R14, [R10+-0x18] ;  /* 0xffffe8000a0e7984 */ /* 0x000e640000000800 */
[----:B-1---5:R-:W-:-:S05]  /*0520*/  FADD R15, R17, R14 ;  /* 0x0000000e110f7221 */ /* 0x022fca0000000000 */
[----:B------:R-:W1:Y:S02]  /*0530*/  ATOMS.CAST.SPIN P0, [R10+-0x18], R14, R15 ;  /* 0xffffe80e0a00758d */ /* 0x000e64000180000f */
[----:B-1----:R-:W-:Y:S05]  /*0540*/  @!P0 BRA `(.L_x_74) ;  /* 0xfffffffc00f08947 */ /* 0x002fea000383ffff */
[----:B------:R-:W-:Y:S05]  /*0550*/  BSYNC.RECONVERGENT B1 ;  /* 0x0000000000017941 */ /* 0x000fea0003800200 */
.L_x_73:
[----:B0-----:R-:W-:-:S05]  /*0560*/  IMAD.WIDE R12, R2, 0x4, R12 ;  /* 0x00000004020c7825 */ /* 0x001fca00078e020c */
[----:B------:R0:W5:Y:S01]  /*0570*/  LDG.E.CONSTANT R17, desc[UR6][R12.64] ;  /* 0x000000060c117981 */ /* 0x000162000c1e9900 */
[----:B------:R-:W-:Y:S01]  /*0580*/  BSSY.RECONVERGENT B1, `(.L_x_75) ;  /* 0x0000005000017945 */ /* 0x000fe20003800200 */
.L_x_76:
[----:B------:R-:W1:Y:S02]  /*0590*/  LDS R14, [R10+-0x14] ;  /* 0xffffec000a0e7984 */ /* 0x000e640000000800 */
[----:B-1---5:R-:W-:-:S05]  /*05a0*/  FADD R15, R17, R14 ;  /* 0x0000000e110f7221 */ /* 0x022fca0000000000 */
[----:B------:R-:W1:Y:S02]  /*05b0*/  ATOMS.CAST.SPIN P0, [R10+-0x14], R14, R15 ;  /* 0xffffec0e0a00758d */ /* 0x000e64000180000f */
[----:B-1----:R-:W-:Y:S05]  /*05c0*/  @!P0 BRA `(.L_x_76) ;  /* 0xfffffffc00f08947 */ /* 0x002fea000383ffff */
[----:B------:R-:W-:Y:S05]  /*05d0*/  BSYNC.RECONVERGENT B1 ;  /* 0x0000000000017941 */ /* 0x000fea0003800200 */
.L_x_75:
[----:B0-----:R-:W-:-:S05]  /*05e0*/  IMAD.WIDE R12, R2, 0x4, R12 ;  /* 0x00000004020c7825 */ /* 0x001fca00078e020c */
[----:B------:R0:W5:Y:S01]  /*05f0*/  LDG.E.CONSTANT R17, desc[UR6][R12.64] ;  /* 0x000000060c117981 */ /* 0x000162000c1e9900 */
[----:B------:R-:W-:Y:S01]  /*0600*/  BSSY.RECONVERGENT B1, `(.L_x_77) ;  /* 0x0000005000017945 */ /* 0x000fe20003800200 */
.L_x_78:
[----:B------:R-:W1:Y:S02]  /*0610*/  LDS R14, [R10+-0x10] ;  /* 0xfffff0000a0e7984 */ /* 0x000e640000000800 */
[----:B-1---5:R-:W-:-:S05]  /*0620*/  FADD R15, R17, R14 ;  /* 0x0000000e110f7221 */ /* 0x022fca0000000000 */
[----:B------:R-:W1:Y:S02]  /*0630*/  ATOMS.CAST.SPIN P0, [R10+-0x10], R14, R15 ;  /* 0xfffff00e0a00758d */ /* 0x000e64000180000f */
[----:B-1----:R-:W-:Y:S05]  /*0640*/  @!P0 BRA `(.L_x_78) ;  /* 0xfffffffc00f08947 */ /* 0x002fea000383ffff */
[----:B------:R-:W-:Y:S05]  /*0650*/  BSYNC.RECONVERGENT B1 ;  /* 0x0000000000017941 */ /* 0x000fea0003800200 */
.L_x_77:
[----:B0-----:R-:W-:-:S05]  /*0660*/  IMAD.WIDE R12, R2, 0x4, R12 ;  /* 0x00000004020c7825 */ /* 0x001fca00078e020c */
[----:B------:R0:W5:Y:S01]  /*0670*/  LDG.E.CONSTANT R17, desc[UR6][R12.64] ;  /* 0x000000060c117981 */ /* 0x000162000c1e9900 */
[----:B------:R-:W-:Y:S01]  /*0680*/  BSSY.RECONVERGENT B1, `(.L_x_79) ;  /* 0x0000005000017945 */ /* 0x000fe20003800200 */
.L_x_80:
[----:B------:R-:W1:Y:S02]  /*0690*/  LDS R14, [R10+-0xc] ;  /* 0xfffff4000a0e7984 */ /* 0x000e640000000800 */
[----:B-1---5:R-:W-:-:S05]  /*06a0*/  FADD R15, R17, R14 ;  /* 0x0000000e110f7221 */ /* 0x022fca0000000000 */
[----:B------:R-:W1:Y:S02]  /*06b0*/  ATOMS.CAST.SPIN P0, [R10+-0xc], R14, R15 ;  /* 0xfffff40e0a00758d */ /* 0x000e64000180000f */
[----:B-1----:R-:W-:Y:S05]  /*06c0*/  @!P0 BRA `(.L_x_80) ;  /* 0xfffffffc00f08947 */ /* 0x002fea000383ffff */
[----:B------:R-:W-:Y:S05]  /*06d0*/  BSYNC.RECONVERGENT B1 ;  /* 0x0000000000017941 */ /* 0x000fea0003800200 */
.L_x_79:
[----:B0-----:R-:W-:-:S05]  /*06e0*/  IMAD.WIDE R12, R2, 0x4, R12 ;  /* 0x00000004020c7825 */ /* 0x001fca00078e020c */
[----:B------:R0:W5:Y:S01]  /*06f0*/  LDG.E.CONSTANT R17, desc[UR6][R12.64] ;  /* 0x000000060c117981 */ /* 0x000162000c1e9900 */
[----:B------:R-:W-:Y:S01]  /*0700*/  BSSY.RECONVERGENT B1, `(.L_x_81) ;  /* 0x0000005000017945 */ /* 0x000fe20003800200 */
.L_x_82:
[----:B------:R-:W1:Y:S02]  /*0710*/  LDS R14, [R10+-0x8] ;  /* 0xfffff8000a0e7984 */ /* 0x000e640000000800 */
[----:B-1---5:R-:W-:-:S05]  /*0720*/  FADD R15, R17, R14 ;  /* 0x0000000e110f7221 */ /* 0x022fca0000000000 */
[----:B------:R-:W1:Y:S02]  /*0730*/  ATOMS.CAST.SPIN P0, [R10+-0x8], R14, R15 ;  /* 0xfffff80e0a00758d */ /* 0x000e64000180000f */
[----:B-1----:R-:W-:Y:S05]  /*0740*/  @!P0 BRA `(.L_x_82) ;  /* 0xfffffffc00f08947 */ /* 0x002fea000383ffff */
[----:B------:R-:W-:Y:S05]  /*0750*/  BSYNC.RECONVERGENT B1 ;  /* 0x0000000000017941 */ /* 0x000fea0003800200 */
.L_x_81:
[----:B0-----:R-:W-:-:S05]  /*0760*/  IMAD.WIDE R12, R2, 0x4, R12 ;  /* 0x00000004020c7825 */ /* 0x001fca00078e020c */
[----:B------:R0:W5:Y:S01]  /*0770*/  LDG.E.CONSTANT R17, desc[UR6][R12.64] ;  /* 0x000000060c117981 */ /* 0x000162000c1e9900 */
[----:B------:R-:W-:Y:S01]  /*0780*/  BSSY.RECONVERGENT B1, `(.L_x_83) ;  /* 0x0000005000017945 */ /* 0x000fe20003800200 */
.L_x_84:
[----:B------:R-:W1:Y:S02]  /*0790*/  LDS R14, [R10+-0x4] ;  /* 0xfffffc000a0e7984 */ /* 0x000e640000000800 */
[----:B-1---5:R-:W-:-:S05]  /*07a0*/  FADD R15, R17, R14 ;  /* 0x0000000e110f7221 */ /* 0x022fca0000000000 */
[----:B------:R-:W1:Y:S02]  /*07b0*/  ATOMS.CAST.SPIN P0, [R10+-0x4], R14, R15 ;  /* 0xfffffc0e0a00758d */ /* 0x000e64000180000f */
[----:B-1----:R-:W-:Y:S05]  /*07c0*/  @!P0 BRA `(.L_x_84) ;  /* 0xfffffffc00f08947 */ /* 0x002fea000383ffff */
[----:B------:R-:W-:Y:S05]  /*07d0*/  BSYNC.RECONVERGENT B1 ;  /* 0x0000000000017941 */ /* 0x000fea0003800200 */
.L_x_83:
[----:B0-----:R-:W-:-:S05]  /*07e0*/  IMAD.WIDE R12, R2, 0x4, R12 ;  /* 0x00000004020c7825 */ /* 0x001fca00078e020c */
[----:B------:R0:W5:Y:S01]  /*07f0*/  LDG.E.CONSTANT R17, desc[UR6][R12.64] ;  /* 0x000000060c117981 */ /* 0x000162000c1e9900 */
[----:B------:R-:W-:Y:S01]  /*0800*/  BSSY.RECONVERGENT B1, `(.L_x_85) ;  /* 0x0000005000017945 */ /* 0x000fe20003800200 */
.L_x_86:
[----:B------:R-:W1:Y:S02]  /*0810*/  LDS R14, [R10] ;  /* 0x000000000a0e7984 */ /* 0x000e640000000800 */
[----:B-1---5:R-:W-:-:S05]  /*0820*/  FADD R15, R17, R14 ;  /* 0x0000000e110f7221 */ /* 0x022fca0000000000 */
[----:B------:R-:W1:Y:S02]  /*0830*/  ATOMS.CAST.SPIN P0, [R10], R14, R15 ;  /* 0x0000000e0a00758d */ /* 0x000e64000180000f */
[----:B-1----:R-:W-:Y:S05]  /*0840*/  @!P0 BRA `(.L_x_86) ;  /* 0xfffffffc00f08947 */ /* 0x002fea000383ffff */
[----:B------:R-:W-:Y:S05]  /*0850*/  BSYNC.RECONVERGENT B1 ;  /* 0x0000000000017941 */ /* 0x000fea0003800200 */
.L_x_85:
[----:B0-----:R-:W-:-:S05]  /*0860*/  IMAD.WIDE R12, R2, 0x4, R12 ;  /* 0x00000004020c7825 */ /* 0x001fca00078e020c */
[----:B------:R0:W5:Y:S01]  /*0870*/  LDG.E.CONSTANT R17, desc[UR6][R12.64] ;  /* 0x000000060c117981 */ /* 0x000162000c1e9900 */
[----:B------:R-:W-:Y:S01]  /*0880*/  BSSY.RECONVERGENT B1, `(.L_x_87) ;  /* 0x0000005000017945 */ /* 0x000fe20003800200 */
.L_x_88:
[----:B------:R-:W1:Y:S02]  /*0890*/  LDS R14, [R10+0x4] ;  /* 0x000004000a0e7984 */ /* 0x000e640000000800 */
[----:B-1---5:R-:W-:-:S05]  /*08a0*/  FADD R15, R17, R14 ;  /* 0x0000000e110f7221 */ /* 0x022fca0000000000 */
[----:B------:R-:W1:Y:S02]  /*08b0*/  ATOMS.CAST.SPIN P0, [R10+0x4], R14, R15 ;  /* 0x0000040e0a00758d */ /* 0x000e64000180000f */
[----:B-1----:R-:W-:Y:S05]  /*08c0*/  @!P0 BRA `(.L_x_88) ;  /* 0xfffffffc00f08947 */ /* 0x002fea000383ffff */
[----:B------:R-:W-:Y:S05]  /*08d0*/  BSYNC.RECONVERGENT B1 ;  /* 0x0000000000017941 */ /* 0x000fea0003800200 */
.L_x_87:
[----:B0-----:R-:W-:-:S05]  /*08e0*/  IMAD.WIDE R12, R2, 0x4, R12 ;  /* 0x00000004020c7825 */ /* 0x001fca00078e020c */
[----:B------:R0:W5:Y:S01]  /*08f0*/  LDG.E.CONSTANT R17, desc[UR6][R12.64] ;  /* 0x000000060c117981 */ /* 0x000162000c1e9900 */
[----:B------:R-:W-:Y:S01]  /*0900*/  BSSY.RECONVERGENT B1, `(.L_x_89) ;  /* 0x0000005000017945 */ /* 0x000fe20003800200 */
.L_x_90:
[----:B------:R-:W1:Y:S02]  /*0910*/  LDS R14, [R10+0x8] ;  /* 0x000008000a0e7984 */ /* 0x000e640000000800 */
[----:B-1---5:R-:W-:-:S05]  /*0920*/  FADD R15, R17, R14 ;  /* 0x0000000e110f7221 */ /* 0x022fca0000000000 */
[----:B------:R-:W1:Y:S02]  /*0930*/  ATOMS.CAST.SPIN P0, [R10+0x8], R14, R15 ;  /* 0x0000080e0a00758d */ /* 0x000e64000180000f */
[----:B-1----:R-:W-:Y:S05]  /*0940*/  @!P0 BRA `(.L_x_90) ;  /* 0xfffffffc00f08947 */ /* 0x002fea000383ffff */
[----:B------:R-:W-:Y:S05]  /*0950*/  BSYNC.RECONVERGENT B1 ;  /* 0x0000000000017941 */ /* 0x000fea0003800200 */
.L_x_89:
[----:B0-----:R-:W-:-:S05]  /*0960*/  IMAD.WIDE R12, R2, 0x4, R12 ;  /* 0x00000004020c7825 */ /* 0x001fca00078e020c */
[----:B------:R0:W5:Y:S01]  /*0970*/  LDG.E.CONSTANT R17, desc[UR6][R12.64] ;  /* 0x000000060c117981 */ /* 0x000162000c1e9900 */
[----:B------:R-:W-:Y:S01]  /*0980*/  BSSY.RECONVERGENT B1, `(.L_x_91) ;  /* 0x0000005000017945 */ /* 0x000fe20003800200 */
.L_x_92:
[----:B------:R-:W1:Y:S02]  /*0990*/  LDS R14, [R10+0xc] ;  /* 0x00000c000a0e7984 */ /* 0x000e640000000800 */
[----:B-1---5:R-:W-:-:S05]  /*09a0*/  FADD R15, R17, R14 ;  /* 0x0000000e110f7221 */ /* 0x022fca0000000000 */
[----:B------:R-:W1:Y:S02]  /*09b0*/  ATOMS.CAST.SPIN P0, [R10+0xc], R14, R15 ;  /* 0x00000c0e0a00758d */ /* 0x000e64000180000f */
[----:B-1----:R-:W-:Y:S05]  /*09c0*/  @!P0 BRA `(.L_x_92) ;  /* 0xfffffffc00f08947 */ /* 0x002fea000383ffff */
[----:B------:R-:W-:Y:S05]  /*09d0*/  BSYNC.RECONVERGENT B1 ;  /* 0x0000000000017941 */ /* 0x000fea0003800200 */
.L_x_91:
[----:B0-----:R-:W-:-:S05]  /*09e0*/  IMAD.WIDE R12, R2, 0x4, R12 ;  /* 0x00000004020c7825 */ /* 0x001fca00078e020c */
[----:B------:R0:W5:Y:S01]  /*09f0*/  LDG.E.CONSTANT R17, desc[UR6][R12.64] ;  /* 0x000000060c117981 */ /* 0x000162000c1e9900 */
[----:B------:R-:W-:Y:S01]  /*0a00*/  BSSY.RECONVERGENT B1, `(.L_x_93) ;  /* 0x0000005000017945 */ /* 0x000fe20003800200 */
.L_x_94:
[----:B------:R-:W1:Y:S02]  /*0a10*/  LDS R14, [R10+0x10] ;  /* 0x000010000a0e7984 */ /* 0x000e640000000800 */
[----:B-1---5:R-:W-:-:S05]  /*0a20*/  FADD R15, R17, R14 ;  /* 0x0000000e110f7221 */ /* 0x022fca0000000000 */
[----:B------:R-:W1:Y:S02]  /*0a30*/  ATOMS.CAST.SPIN P0, [R10+0x10], R14, R15 ;  /* 0x0000100e0a00758d */ /* 0x000e64000180000f */
[----:B-1----:R-:W-:Y:S05]  /*0a40*/  @!P0 BRA `(.L_x_94) ;  /* 0xfffffffc00f08947 */ /* 0x002fea000383ffff */
[----:B------:R-:W-:Y:S05]  /*0a50*/  BSYNC.RECONVERGENT B1 ;  /* 0x0000000000017941 */ /* 0x000fea0003800200 */
.L_x_93:
[----:B0-----:R-:W-:-:S05]  /*0a60*/  IMAD.WIDE R12, R2, 0x4, R12 ;  /* 0x00000004020c7825 */ /* 0x001fca00078e020c */
[----:B------:R0:W5:Y:S01]  /*0a70*/  LDG.E.CONSTANT R17, desc[UR6][R12.64] ;  /* 0x000000060c117981 */ /* 0x000162000c1e9900 */
[----:B------:R-:W-:Y:S01]  /*0a80*/  BSSY.RECONVERGENT B1, `(.L_x_95) ;  /* 0x0000005000017945 */ /* 0x000fe20003800200 */
.L_x_96:
[----:B------:R-:W1:Y:S02]  /*0a90*/  LDS R14, [R10+0x14] ;  /* 0x000014000a0e7984 */ /* 0x000e640000000800 */
[----:B-1---5:R-:W-:-:S05]  /*0aa0*/  FADD R15, R17, R14 ;  /* 0x0000000e110f7221 */ /* 0x022fca0000000000 */
[----:B------:R-:W1:Y:S02]  /*0ab0*/  ATOMS.CAST.SPIN P0, [R10+0x14], R14, R15 ;  /* 0x0000140e0a00758d */ /* 0x000e64000180000f */
[----:B-1----:R-:W-:Y:S05]  /*0ac0*/  @!P0 BRA `(.L_x_96) ;  /* 0xfffffffc00f08947 */ /* 0x002fea000383ffff */
[----:B------:R-:W-:Y:S05]  /*0ad0*/  BSYNC.RECONVERGENT B1 ;  /* 0x0000000000017941 */ /* 0x000fea0003800200 */
.L_x_95:
[----:B0-----:R-:W-:-:S05]  /*0ae0*/  IMAD.WIDE R12, R2, 0x4, R12 ;  /* 0x00000004020c7825 */ /* 0x001fca00078e020c */
[----:B------:R0:W5:Y:S01]  /*0af0*/  LDG.E.CONSTANT R17, desc[UR6][R12.64] ;  /* 0x000000060c117981 */ /* 0x000162000c1e9900 */
[----:B------:R-:W-:Y:S01]  /*0b00*/  BSSY.RECONVERGENT B1, `(.L_x_97) ;  /* 0x0000005000017945 */ /* 0x000fe20003800200 */
.L_x_98:
[----:B------:R-:W1:Y:S02]  /*0b10*/  LDS R14, [R10+0x18] ;  /* 0x000018000a0e7984 */ /* 0x000e640000000800 */
[----:B-1---5:R-:W-:-:S05]  /*0b20*/  FADD R15, R17, R14 ;  /* 0x0000000e110f7221 */ /* 0x022fca0000000000 */
[----:B------:R-:W1:Y:S02]  /*0b30*/  ATOMS.CAST.SPIN P0, [R10+0x18], R14, R15 ;  /* 0x0000180e0a00758d */ /* 0x000e64000180000f */
[----:B-1----:R-:W-:Y:S05]  /*0b40*/  @!P0 BRA `(.L_x_98) ;  /* 0xfffffffc00f08947 */ /* 0x002fea000383ffff */
[----:B------:R-:W-:Y:S05]  /*0b50*/  BSYNC.RECONVERGENT B1 ;  /* 0x0000000000017941 */ /* 0x000fea0003800200 */
.L_x_97:
[----:B0-----:R-:W-:-:S05]  /*0b60*/  IMAD.WIDE R12, R2, 0x4, R12 ;  /* 0x00000004020c7825 */ /* 0x001fca00078e020c */
[----:B------:R0:W5:Y:S01]  /*0b70*/  LDG.E.CONSTANT R15, desc[UR6][R12.64] ;  /* 0x000000060c0f7981 */ /* 0x000162000c1e9900 */
[----:B------:R-:W-:Y:S01]  /*0b80*/  BSSY.RECONVERGENT B1, `(.L_x_99) ;  /* 0x0000005000017945 */ /* 0x000fe20003800200 */
.L_x_100:
[----:B0-----:R-:W0:Y:S02]  /*0b90*/  LDS R12, [R10+0x1c] ;  /* 0x00001c000a0c7984 */ /* 0x001e240000000800 */
[----:B0----5:R-:W-:-:S05]  /*0ba0*/  FADD R13, R15, R12 ;  /* 0x0000000c0f0d7221 */ /* 0x021fca0000000000 */
[----:B------:R-:W0:Y:S02]  /*0bb0*/  ATOMS.CAST.SPIN P0, [R10+0x1c], R12, R13 ;  /* 0x00001c0c0a00758d */ /* 0x000e24000180000d */
[----:B0-----:R-:W-:Y:S05]  /*0bc0*/  @!P0 BRA `(.L_x_100) ;  /* 0xfffffffc00f08947 */ /* 0x001fea000383ffff */
[----:B------:R-:W-:Y:S05]  /*0bd0*/  BSYNC.RECONVERGENT B1 ;  /* 0x0000000000017941 */ /* 0x000fea0003800200 */
.L_x_99:
[----:B------:R-:W-:Y:S02]  /*0be0*/  IADD3 R16, PT, PT, R16, 0x10, RZ ;  /* 0x0000001010107810 */ /* 0x000fe40007ffe0ff */
[----:B------:R-:W-:Y:S02]  /*0bf0*/  LEA R9, R2, R9, 0x4 ;  /* 0x0000000902097211 */ /* 0x000fe400078e20ff */
[----:B------:R-:W-:Y:S02]  /*0c00*/  ISETP.NE.AND P0, PT, R16, RZ, PT ;  /* 0x000000ff1000720c */ /* 0x000fe40003f05270 */
[----:B------:R-:W-:-:S11]  /*0c10*/  IADD3 R10, PT, PT, R10, 0x40, RZ ;  /* 0x000000400a0a7810 */ /* 0x000fd60007ffe0ff */
[----:B------:R-:W-:Y:S05]  /*0c20*/  @P0 BRA `(.L_x_101) ;  /* 0xfffffff400e00947 */ /* 0x000fea000383ffff */
.L_x_68:
[----:B------:R-:W-:-:S13]  /*0c30*/  ISETP.NE.AND P0, PT, R11, RZ, PT ;  /* 0x000000ff0b00720c */ /* 0x000fda0003f05270 */
[----:B------:R-:W-:Y:S05]  /*0c40*/  @!P0 BRA `(.L_x_67) ;  /* 0x0000000800448947 */ /* 0x000fea0003800000 */
[----:B------:R-:W0:Y:S01]  /*0c50*/  LDC R9, c[0x0][0x3a4] ;  /* 0x0000e900ff097b82 */ /* 0x000e220000000800 */
[----:B------:R-:W-:Y:S02]  /*0c60*/  ISETP.GE.U32.AND P0, PT, R11, 0x8, PT ;  /* 0x000000080b00780c */ /* 0x000fe40003f06070 */
[----:B0-----:R-:W-:-:S11]  /*0c70*/  LOP3.LUT R11, R9, 0x7, RZ, 0xc0, !PT ;  /* 0x00000007090b7812 */ /* 0x001fd600078ec0ff */
[----:B------:R-:W-:Y:S05]  /*0c80*/  @!P0 BRA `(.L_x_102) ;  /* 0x0000000400208947 */ /* 0x000fea0003800000 */
[----:B------:R-:W0:Y:S01]  /*0c90*/  LDC.64 R12, c[0x0][0x380] ;  /* 0x0000e000ff0c7b82 */ /* 0x000e220000000a00 */
[----:B------:R-:W-:-:S04]  /*0ca0*/  IMAD R15, R7, R2, R3 ;  /* 0x00000002070f7224 */ /* 0x000fc800078e0203 */
[----:B0-----:R-:W-:-:S05]  /*0cb0*/  IMAD.WIDE R12, R15, 0x4, R12 ;  /* 0x000000040f0c7825 */ /* 0x001fca00078e020c */
[----:B------:R0:W5:Y:S01]  /*0cc0*/  LDG.E.CONSTANT R17, desc[UR6][R12.64] ;  /* 0x000000060c117981 */ /* 0x000162000c1e9900 */
[----:B------:R-:W1:Y:S01]  /*0cd0*/  S2UR UR5, SR_CgaCtaId ;  /* 0x00000000000579c3 */ /* 0x000e620000008800 */
[----:B------:R-:W-:Y:S01]  /*0ce0*/  UMOV UR4, 0x400 ;  /* 0x0000040000047882 */ /* 0x000fe20000000000 */
[----:B------:R-:W-:Y:S01]  /*0cf0*/  IADD3 R10, PT, PT, R0, R7, RZ ;  /* 0x00000007000a7210 */ /* 0x000fe20007ffe0ff */
[----:B------:R-:W-:Y:S01]  /*0d00*/  BSSY.RECONVERGENT B1, `(.L_x_103) ;  /* 0x0000007000017945 */ /* 0x000fe20003800200 */
[----:B-1----:R-:W-:-:S06]  /*0d10*/  ULEA UR4, UR5, UR4, 0x18 ;  /* 0x0000000405047291 */ /* 0x002fcc000f8ec0ff */
[----:B0-----:R-:W-:-:S07]  /*0d20*/  LEA R10, R10, UR4, 0x2 ;  /* 0x000000040a0a7c11 */ /* 0x001fce000f8e10ff */
.L_x_104:
[----:B------:R-:W0:Y:S02]  /*0d30*/  LDS R14, [R10] ;  /* 0x000000000a0e7984 */ /* 0x000e240000000800 */
[----:B0----5:R-:W-:-:S05]  /*0d40*/  FADD R15, R17, R14 ;  /* 0x0000000e110f7221 */ /* 0x021fca0000000000 */
[----:B------:R-:W0:Y:S02]  /*0d50*/  ATOMS.CAST.SPIN P0, [R10], R14, R15 ;  /* 0x0000000e0a00758d */ /* 0x000e24000180000f */
[----:B0-----:R-:W-:Y:S05]  /*0d60*/  @!P0 BRA `(.L_x_104) ;  /* 0xfffffffc00f08947 */ /* 0x001fea000383ffff */
[----:B------:R-:W-:Y:S05]  /*0d70*/  BSYNC.RECONVERGENT B1 ;  /* 0x0000000000017941 */ /* 0x000fea0003800200 */
.L_x_103:
[----:B------:R-:W-:-:S05]  /*0d80*/  IMAD.WIDE R12, R2, 0x4, R12 ;  /* 0x00000004020c7825 */ /* 0x000fca00078e020c */
[----:B------:R0:W5:Y:S01]  /*0d90*/  LDG.E.CONSTANT R17, desc[UR6][R12.64] ;  /* 0x000000060c117981 */ /* 0x000162000c1e9900 */
[----:B------:R-:W-:Y:S01]  /*0da0*/  BSSY.RECONVERGENT B1, `(.L_x_105) ;  /* 0x0000005000017945 */ /* 0x000fe20003800200 */
.L_x_106:
[----:B------:R-:W1:Y:S02]  /*0db0*/  LDS R14, [R10+0x4] ;  /* 0x000004000a0e7984 */ /* 0x000e640000000800 */
[----:B-1---5:R-:W-:-:S05]  /*0dc0*/  FADD R15, R17, R14 ;  /* 0x0000000e110f7221 */ /* 0x022fca0000000000 */
[----:B------:R-:W1:Y:S02]  /*0dd0*/  ATOMS.CAST.SPIN P0, [R10+0x4], R14, R15 ;  /* 0x0000040e0a00758d */ /* 0x000e64000180000f */
[----:B-1----:R-:W-:Y:S05]  /*0de0*/  @!P0 BRA `(.L_x_106) ;  /* 0xfffffffc00f08947 */ /* 0x002fea000383ffff */
[----:B------:R-:W-:Y:S05]  /*0df0*/  BSYNC.RECONVERGENT B1 ;  /* 0x0000000000017941 */ /* 0x000fea0003800200 */
.L_x_105:
[----:B0-----:R-:W-:-:S05]  /*0e00*/  IMAD.WIDE R12, R2, 0x4, R12 ;  /* 0x00000004020c7825 */ /* 0x001fca00078e020c */
[----:B------:R0:W5:Y:S01]  /*0e10*/  LDG.E.CONSTANT R17, desc[UR6][R12.64] ;  /* 0x000000060c117981 */ /* 0x000162000c1e9900 */
[----:B------:R-:W-:Y:S01]  /*0e20*/  BSSY.RECONVERGENT B1, `(.L_x_107) ;  /* 0x0000005000017945 */ /* 0x000fe20003800200 */
.L_x_108:
[----:B------:R-:W1:Y:S02]  /*0e30*/  LDS R14, [R10+0x8] ;  /* 0x000008000a0e7984 */ /* 0x000e640000000800 */
[----:B-1---5:R-:W-:-:S05]  /*0e40*/  FADD R15, R17, R14 ;  /* 0x0000000e110f7221 */ /* 0x022fca0000000000 */
[----:B------:R-:W1:Y:S02]  /*0e50*/  ATOMS.CAST.SPIN P0, [R10+0x8], R14, R15 ;  /* 0x0000080e0a00758d */ /* 0x000e64000180000f */
[----:B-1----:R-:W-:Y:S05]  /*0e60*/  @!P0 BRA `(.L_x_108) ;  /* 0xfffffffc00f08947 */ /* 0x002fea000383ffff */
[----:B------:R-:W-:Y:S05]  /*0e70*/  BSYNC.RECONVERGENT B1 ;  /* 0x0000000000017941 */ /* 0x000fea0003800200 */
.L_x_107:
[----:B0-----:R-:W-:-:S05]  /*0e80*/  IMAD.WIDE R12, R2, 0x4, R12 ;  /* 0x00000004020c7825 */ /* 0x001fca00078e020c */
[----:B------:R0:W5:Y:S01]  /*0e90*/  LDG.E.CONSTANT R17, desc[UR6][R12.64] ;  /* 0x000000060c117981 */ /* 0x000162000c1e9900 */
[----:B------:R-:W-:Y:S01]  /*0ea0*/  BSSY.RECONVERGENT B1, `(.L_x_109) ;  /* 0x0000005000017945 */ /* 0x000fe20003800200 */
.L_x_110:
[----:B------:R-:W1:Y:S02]  /*0eb0*/  LDS R14, [R10+0xc] ;  /* 0x00000c000a0e7984 */ /* 0x000e640000000800 */
[----:B-1---5:R-:W-:-:S05]  /*0ec0*/  FADD R15, R17, R14 ;  /* 0x0000000e110f7221 */ /* 0x022fca0000000000 */
[----:B------:R-:W1:Y:S02]  /*0ed0*/  ATOMS.CAST.SPIN P0, [R10+0xc], R14, R15 ;  /* 0x00000c0e0a00758d */ /* 0x000e64000180000f */
[----:B-1----:R-:W-:Y:S05]  /*0ee0*/  @!P0 BRA `(.L_x_110) ;  /* 0xfffffffc00f08947 */ /* 0x002fea000383ffff */
[----:B------:R-:W-:Y:S05]  /*0ef0*/  BSYNC.RECONVERGENT B1 ;  /* 0x0000000000017941 */ /* 0x000fea0003800200 */
.L_x_109:
[----:B0-----:R-:W-:-:S05]  /*0f00*/  IMAD.WIDE R12, R2, 0x4, R12 ;  /* 0x00000004020c7825 */ /* 0x001fca00078e020c */
[----:B------:R0:W5:Y:S01]  /*0f10*/  LDG.E.CONSTANT R17, desc[UR6][R12.64] ;  /* 0x000000060c117981 */ /* 0x000162000c1e9900 */
[----:B------:R-:W-:Y:S01]  /*0f20*/  BSSY.RECONVERGENT B1, `(.L_x_111) ;  /* 0x0000005000017945 */ /* 0x000fe20003800200 */
.L_x_112:
[----:B------:R-:W1:Y:S02]  /*0f30*/  LDS R14, [R10+0x10] ;  /* 0x000010000a0e7984 */ /* 0x000e640000000800 */
[----:B-1---5:R-:W-:-:S05]  /*0f40*/  FADD R15, R17, R14 ;  /* 0x0000000e110f7221 */ /* 0x022fca0000000000 */
[----:B------:R-:W1:Y:S02]  /*0f50*/  ATOMS.CAST.SPIN P0, [R10+0x10], R14, R15 ;  /* 0x0000100e0a00758d */ /* 0x000e64000180000f */
[----:B-1----:R-:W-:Y:S05]  /*0f60*/  @!P0 BRA `(.L_x_112) ;  /* 0xfffffffc00f08947 */ /* 0x002fea000383ffff */
[----:B------:R-:W-:Y:S05]  /*0f70*/  BSYNC.RECONVERGENT B1 ;  /* 0x0000000000017941 */ /* 0x000fea0003800200 */
.L_x_111:
[----:B0-----:R-:W-:-:S05]  /*0f80*/  IMAD.WIDE R12, R2, 0x4, R12 ;  /* 0x00000004020c7825 */ /* 0x001fca00078e020c */
[----:B------:R0:W5:Y:S01]  /*0f90*/  LDG.E.CONSTANT R17, desc[UR6][R12.64] ;  /* 0x000000060c117981 */ /* 0x000162000c1e9900 */
[----:B------:R-:W-:Y:S01]  /*0fa0*/  BSSY.RECONVERGENT B1, `(.L_x_113) ;  /* 0x0000005000017945 */ /* 0x000fe20003800200 */
.L_x_114:
[----:B------:R-:W1:Y:S02]  /*0fb0*/  LDS R14, [R10+0x14] ;  /* 0x000014000a0e7984 */ /* 0x000e640000000800 */
[----:B-1---5:R-:W-:-:S05]  /*0fc0*/  FADD R15, R17, R14 ;  /* 0x0000000e110f7221 */ /* 0x022fca0000000000 */
[----:B------:R-:W1:Y:S02]  /*0fd0*/  ATOMS.CAST.SPIN P0, [R10+0x14], R14, R15 ;  /* 0x0000140e0a00758d */ /* 0x000e64000180000f */
[----:B-1----:R-:W-:Y:S05]  /*0fe0*/  @!P0 BRA `(.L_x_114) ;  /* 0xfffffffc00f08947 */ /* 0x002fea000383ffff */
[----:B------:R-:W-:Y:S05]  /*0ff0*/  BSYNC.RECONVERGENT B1 ;  /* 0x0000000000017941 */ /* 0x000fea0003800200 */
.L_x_113:
[----:B0-----:R-:W-:-:S05]  /*1000*/  IMAD.WIDE R12, R2, 0x4, R12 ;  /* 0x00000004020c7825 */ /* 0x001fca00078e020c */
[----:B------:R0:W5:Y:S01]  /*1010*/  LDG.E.CONSTANT R17, desc[UR6][R12.64] ;  /* 0x000000060c117981 */ /* 0x000162000c1e9900 */
[----:B------:R-:W-:Y:S01]  /*1020*/  BSSY.RECONVERGENT B1, `(.L_x_115) ;  /* 0x0000005000017945 */ /* 0x000fe20003800200 */
.L_x_116:
[----:B------:R-:W1:Y:S02]  /*1030*/  LDS R14, [R10+0x18] ;  /* 0x000018000a0e7984 */ /* 0x000e640000000800 */
[----:B-1---5:R-:W-:-:S05]  /*1040*/  FADD R15, R17, R14 ;  /* 0x0000000e110f7221 */ /* 0x022fca0000000000 */
[----:B------:R-:W1:Y:S02]  /*1050*/  ATOMS.CAST.SPIN P0, [R10+0x18], R14, R15 ;  /* 0x0000180e0a00758d */ /* 0x000e64000180000f */
[----:B-1----:R-:W-:Y:S05]  /*1060*/  @!P0 BRA `(.L_x_116) ;  /* 0xfffffffc00f08947 */ /* 0x002fea000383ffff */
[----:B------:R-:W-:Y:S05]  /*1070*/  BSYNC.RECONVERGENT B1 ;  /* 0x0000000000017941 */ /* 0x000fea0003800200 */
.L_x_115:
[----:B0-----:R-:W-:-:S05]  /*1080*/  IMAD.WIDE R12, R2, 0x4, R12 ;  /* 0x00000004020c7825 */ /* 0x001fca00078e020c */
[----:B------:R0:W5:Y:S01]  /*1090*/  LDG.E.CONSTANT R15, desc[UR6][R12.64] ;  /* 0x000000060c0f7981 */ /* 0x000162000c1e9900 */
[----:B------:R-:W-:Y:S01]  /*10a0*/  BSSY.RECONVERGENT B1, `(.L_x_117) ;  /* 0x0000005000017945 */ /* 0x000fe20003800200 */
.L_x_118:
[----:B0-----:R-:W0:Y:S02]  /*10b0*/  LDS R12, [R10+0x1c] ;  /* 0x00001c000a0c7984 */ /* 0x001e240000000800 */
[----:B0----5:R-:W-:-:S05]  /*10c0*/  FADD R13, R15, R12 ;  /* 0x0000000c0f0d7221 */ /* 0x021fca0000000000 */
[----:B------:R-:W0:Y:S02]  /*10d0*/  ATOMS.CAST.SPIN P0, [R10+0x1c], R12, R13 ;  /* 0x00001c0c0a00758d */ /* 0x000e24000180000d */
[----:B0-----:R-:W-:Y:S05]  /*10e0*/  @!P0 BRA `(.L_x_118) ;  /* 0xfffffffc00f08947 */ /* 0x001fea000383ffff */
[----:B------:R-:W-:Y:S05]  /*10f0*/  BSYNC.RECONVERGENT B1 ;  /* 0x0000000000017941 */ /* 0x000fea0003800200 */
.L_x_117:
[----:B------:R-:W-:-:S07]  /*1100*/  IADD3 R7, PT, PT, R7, 0x8, RZ ;  /* 0x0000000807077810 */ /* 0x000fce0007ffe0ff */
.L_x_102:
[----:B------:R-:W-:-:S13]  /*1110*/  ISETP.NE.AND P0, PT, R11, RZ, PT ;  /* 0x000000ff0b00720c */ /* 0x000fda0003f05270 */
[----:B------:R-:W-:Y:S05]  /*1120*/  @!P0 BRA `(.L_x_67) ;  /* 0x00000004000c8947 */ /* 0x000fea0003800000 */
[----:B------:R-:W-:Y:S02]  /*1130*/  ISETP.GE.U32.AND P0, PT, R11, 0x4, PT ;  /* 0x000000040b00780c */ /* 0x000fe40003f06070 */
[----:B------:R-:W-:-:S11]  /*1140*/  LOP3.LUT R9, R9, 0x3, RZ, 0xc0, !PT ;  /* 0x0000000309097812 */ /* 0x000fd600078ec0ff */
        /* <DEDUP_REMOVED lines=11> */
.L_x_121:
[----:B------:R-:W0:Y:S02]  /*1200*/  LDS R14, [R10] ;  /* 0x000000000a0e7984 */ /* 0x000e240000000800 */
[----:B0----5:R-:W-:-:S05]  /*1210*/  FADD R15, R11, R14 ;  /* 0x0000000e0b0f7221 */ /* 0x021fca0000000000 */
[----:B------:R-:W0:Y:S02]  /*1220*/  ATOMS.CAST.SPIN P0, [R10], R14, R15 ;  /* 0x0000000e0a00758d */ /* 0x000e24000180000f */
[----:B0-----:R-:W-:Y:S05]  /*1230*/  @!P0 BRA `(.L_x_121) ;  /* 0xfffffffc00f08947 */ /* 0x001fea000383ffff */
[----:B------:R-:W-:Y:S05]  /*1240*/  BSYNC.RECONVERGENT B1 ;  /* 0x0000000000017941 */ /* 0x000fea0003800200 */
.L_x_120:
[----:B------:R-:W-:-:S05]  /*1250*/  IMAD.WIDE R12, R2, 0x4, R12 ;  /* 0x00000004020c7825 */ /* 0x000fca00078e020c */
[----:B------:R0:W5:Y:S01]  /*1260*/  LDG.E.CONSTANT R11, desc[UR6][R12.64] ;  /* 0x000000060c0b7981 */ /* 0x000162000c1e9900 */
[----:B------:R-:W-:Y:S01]  /*1270*/  BSSY.RECONVERGENT B1, `(.L_x_122) ;  /* 0x0000005000017945 */ /* 0x000fe20003800200 */
.L_x_123:
[----:B------:R-:W1:Y:S02]  /*1280*/  LDS R14, [R10+0x4] ;  /* 0x000004000a0e7984 */ /* 0x000e640000000800 */
[----:B-1---5:R-:W-:-:S05]  /*1290*/  FADD R15, R11, R14 ;  /* 0x0000000e0b0f7221 */ /* 0x022fca0000000000 */
[----:B------:R-:W1:Y:S02]  /*12a0*/  ATOMS.CAST.SPIN P0, [R10+0x4], R14, R15 ;  /* 0x0000040e0a00758d */ /* 0x000e64000180000f */
[----:B-1----:R-:W-:Y:S05]  /*12b0*/  @!P0 BRA `(.L_x_123) ;  /* 0xfffffffc00f08947 */ /* 0x002fea000383ffff */
[----:B------:R-:W-:Y:S05]  /*12c0*/  BSYNC.RECONVERGENT B1 ;  /* 0x0000000000017941 */ /* 0x000fea0003800200 */
.L_x_122:
[----:B0-----:R-:W-:-:S05]  /*12d0*/  IMAD.WIDE R12, R2, 0x4, R12 ;  /* 0x00000004020c7825 */ /* 0x001fca00078e020c */
[----:B------:R0:W5:Y:S01]  /*12e0*/  LDG.E.CONSTANT R11, desc[UR6][R12.64] ;  /* 0x000000060c0b7981 */ /* 0x000162000c1e9900 */
[----:B------:R-:W-:Y:S01]  /*12f0*/  BSSY.RECONVERGENT B1, `(.L_x_124) ;  /* 0x0000005000017945 */ /* 0x000fe20003800200 */
.L_x_125:
[----:B------:R-:W1:Y:S02]  /*1300*/  LDS R14, [R10+0x8] ;  /* 0x000008000a0e7984 */ /* 0x000e640000000800 */
[----:B-1---5:R-:W-:-:S05]  /*1310*/  FADD R15, R11, R14 ;  /* 0x0000000e0b0f7221 */ /* 0x022fca0000000000 */
[----:B------:R-:W1:Y:S02]  /*1320*/  ATOMS.CAST.SPIN P0, [R10+0x8], R14, R15 ;  /* 0x0000080e0a00758d */ /* 0x000e64000180000f */
[----:B-1----:R-:W-:Y:S05]  /*1330*/  @!P0 BRA `(.L_x_125) ;  /* 0xfffffffc00f08947 */ /* 0x002fea000383ffff */
[----:B------:R-:W-:Y:S05]  /*1340*/  BSYNC.RECONVERGENT B1 ;  /* 0x0000000000017941 */ /* 0x000fea0003800200 */
.L_x_124:
[----:B0-----:R-:W-:-:S05]  /*1350*/  IMAD.WIDE R12, R2, 0x4, R12 ;  /* 0x00000004020c7825 */ /* 0x001fca00078e020c */
[----:B------:R0:W5:Y:S01]  /*1360*/  LDG.E.CONSTANT R11, desc[UR6][R12.64] ;  /* 0x000000060c0b7981 */ /* 0x000162000c1e9900 */
[----:B------:R-:W-:Y:S01]  /*1370*/  BSSY.RECONVERGENT B1, `(.L_x_126) ;  /* 0x0000005000017945 */ /* 0x000fe20003800200 */
.L_x_127:
[----:B0-----:R-:W0:Y:S02]  /*1380*/  LDS R12, [R10+0xc] ;  /* 0x00000c000a0c7984 */ /* 0x001e240000000800 */
[----:B0----5:R-:W-:-:S05]  /*1390*/  FADD R13, R11, R12 ;  /* 0x0000000c0b0d7221 */ /* 0x021fca0000000000 */
[----:B------:R-:W0:Y:S02]  /*13a0*/  ATOMS.CAST.SPIN P0, [R10+0xc], R12, R13 ;  /* 0x00000c0c0a00758d */ /* 0x000e24000180000d */
[----:B0-----:R-:W-:Y:S05]  /*13b0*/  @!P0 BRA `(.L_x_127) ;  /* 0xfffffffc00f08947 */ /* 0x001fea000383ffff */
[----:B------:R-:W-:Y:S05]  /*13c0*/  BSYNC.RECONVERGENT B1 ;  /* 0x0000000000017941 */ /* 0x000fea0003800200 */
.L_x_126:
[----:B------:R-:W-:-:S07]  /*13d0*/  IADD3 R7, PT, PT, R7, 0x4, RZ ;  /* 0x0000000407077810 */ /* 0x000fce0007ffe0ff */
.L_x_119:
[----:B------:R-:W-:-:S13]  /*13e0*/  ISETP.NE.AND P0, PT, R9, RZ, PT ;  /* 0x000000ff0900720c */ /* 0x000fda0003f05270 */
[----:B------:R-:W-:Y:S05]  /*13f0*/  @!P0 BRA `(.L_x_67) ;  /* 0x0000000000588947 */ /* 0x000fea0003800000 */
[----:B------:R-:W0:Y:S01]  /*1400*/  S2UR UR5, SR_CgaCtaId ;  /* 0x00000000000579c3 */ /* 0x000e220000008800 */
[----:B------:R-:W-:Y:S01]  /*1410*/  UMOV UR4, 0x400 ;  /* 0x0000040000047882 */ /* 0x000fe20000000000 */
[----:B------:R-:W-:Y:S01]  /*1420*/  IADD3 R0, PT, PT, R0, R7, RZ ;  /* 0x0000000700007210 */ /* 0x000fe20007ffe0ff */
[----:B------:R-:W-:Y:S01]  /*1430*/  IMAD R7, R7, R2, R3 ;  /* 0x0000000207077224 */ /* 0x000fe200078e0203 */
[----:B------:R-:W-:Y:S01]  /*1440*/  IADD3 R9, PT, PT, -R9, RZ, RZ ;  /* 0x000000ff09097210 */ /* 0x000fe20007ffe1ff */
[----:B0-----:R-:W-:-:S06]  /*1450*/  ULEA UR4, UR5, UR4, 0x18 ;  /* 0x0000000405047291 */ /* 0x001fcc000f8ec0ff */
[----:B------:R-:W-:-:S07]  /*1460*/  LEA R0, R0, UR4, 0x2 ;  /* 0x0000000400007c11 */ /* 0x000fce000f8e10ff */
.L_x_130:
[----:B------:R-:W0:Y:S02]  /*1470*/  LDC.64 R2, c[0x0][0x380] ;  /* 0x0000e000ff027b82 */ /* 0x000e240000000a00 */
[----:B0-----:R-:W-:-:S05]  /*1480*/  IMAD.WIDE R2, R7, 0x4, R2 ;  /* 0x0000000407027825 */ /* 0x001fca00078e0202 */
[----:B------:R0:W5:Y:S01]  /*1490*/  LDG.E.CONSTANT R11, desc[UR6][R2.64] ;  /* 0x00000006020b7981 */ /* 0x000162000c1e9900 */
[----:B------:R-:W-:Y:S01]  /*14a0*/  BSSY.RECONVERGENT B1, `(.L_x_128) ;  /* 0x0000005000017945 */ /* 0x000fe20003800200 */
.L_x_129:
[----:B0-----:R-:W0:Y:S02]  /*14b0*/  LDS R2, [R0] ;  /* 0x0000000000027984 */ /* 0x001e240000000800 */
[----:B0----5:R-:W-:-:S05]  /*14c0*/  FADD R3, R11, R2 ;  /* 0x000000020b037221 */ /* 0x021fca0000000000 */
[----:B------:R-:W0:Y:S02]  /*14d0*/  ATOMS.CAST.SPIN P0, [R0], R2, R3 ;  /* 0x000000020000758d */ /* 0x000e240001800003 */
[----:B0-----:R-:W-:Y:S05]  /*14e0*/  @!P0 BRA `(.L_x_129) ;  /* 0xfffffffc00f08947 */ /* 0x001fea000383ffff */
[----:B------:R-:W-:Y:S05]  /*14f0*/  BSYNC.RECONVERGENT B1 ;  /* 0x0000000000017941 */ /* 0x000fea0003800200 */
.L_x_128:
[----:B------:R-:W0:Y:S01]  /*1500*/  LDCU UR4, c[0x0][0x3a0] ;  /* 0x00007400ff0477ac */ /* 0x000e220008000800 */
[----:B------:R-:W-:Y:S02]  /*1510*/  IADD3 R9, PT, PT, R9, 0x1, RZ ;  /* 0x0000000109097810 */ /* 0x000fe40007ffe0ff */
[----:B------:R-:W-:Y:S02]  /*1520*/  IADD3 R0, PT, PT, R0, 0x4, RZ ;  /* 0x0000000400007810 */ /* 0x000fe40007ffe0ff */
[----:B------:R-:W-:Y:S02]  /*1530*/  ISETP.NE.AND P0, PT, R9, RZ, PT ;  /* 0x000000ff0900720c */ /* 0x000fe40003f05270 */
[----:B0-----:R-:W-:-:S11]  /*1540*/  IADD3 R7, PT, PT, R7, UR4, RZ ;  /* 0x0000000407077c10 */ /* 0x001fd6000fffe0ff */
[----:B------:R-:W-:Y:S05]  /*1550*/  @P0 BRA `(.L_x_130) ;  /* 0xfffffffc00c40947 */ /* 0x000fea000383ffff */
.L_x_67:
[----:B------:R-:W-:Y:S05]  /*1560*/  BSYNC.RECONVERGENT B0 ;  /* 0x0000000000007941 */ /* 0x000fea0003800200 */
.L_x_66:
[----:B------:R-:W1:Y:S01]  /*1570*/  LDCU UR4, c[0x0][0x3a8] ;  /* 0x00007500ff0477ac */ /* 0x000e620008000800 */
[----:B------:R-:W-:Y:S01]  /*1580*/  BSSY.RECONVERGENT B0, `(.L_x_131) ;  /* 0x0000012000007945 */ /* 0x000fe20003800200 */
[----:B------:R-:W2:Y:S01]  /*1590*/  LDCU UR5, c[0x0][0x3a8] ;  /* 0x00007500ff0577ac */ /* 0x000ea20008000800 */
[----:B------:R-:W-:Y:S01]  /*15a0*/  BAR.SYNC.DEFER_BLOCKING 0x0 ;  /* 0x0000000000007b1d */ /* 0x000fe20000010000 */
[----:B-1----:R-:W-:-:S13]  /*15b0*/  ISETP.GE.AND P0, PT, R5, UR4, PT ;  /* 0x0000000405007c0c */ /* 0x002fda000bf06270 */
[----:B--2---:R-:W-:Y:S05]  /*15c0*/  @P0 BRA `(.L_x_132) ;  /* 0x0000000000340947 */ /* 0x004fea0003800000 */
[----:B------:R-:W1:Y:S01]  /*15d0*/  LDC.64 R10, c[0x0][0x398] ;  /* 0x0000e600ff0a7b82 */ /* 0x000e620000000a00 */
[----:B------:R-:W-:-:S07]  /*15e0*/  MOV R7, R5 ;  /* 0x0000000500077202 */ /* 0x000fce0000000f00 */
.L_x_135:
[----:B0-----:R-:W-:Y:S01]  /*15f0*/  LEA R0, R7, R4, 0x2 ;  /* 0x0000000407007211 */ /* 0x001fe200078e10ff */
[----:B------:R-:W-:Y:S04]  /*1600*/  BSSY.RECONVERGENT B1, `(.L_x_133) ;  /* 0x0000006000017945 */ /* 0x000fe80003800200 */
[----:B------:R-:W0:Y:S02]  /*1610*/  LDS R9, [R0] ;  /* 0x0000000000097984 */ /* 0x000e240000000800 */
[----:B0-----:R-:W-:-:S13]  /*1620*/  ISETP.GE.AND P0, PT, R9, 0x1, PT ;  /* 0x000000010900780c */ /* 0x001fda0003f06270 */
[----:B------:R-:W-:Y:S05]  /*1630*/  @!P0 BRA `(.L_x_134) ;  /* 0x0000000000088947 */ /* 0x000fea0003800000 */
[----:B-1----:R-:W-:-:S05]  /*1640*/  IMAD.WIDE R2, R7, 0x4, R10 ;  /* 0x0000000407027825 */ /* 0x002fca00078e020a */
[----:B------:R0:W-:Y:S02]  /*1650*/  REDG.E.ADD.STRONG.GPU desc[UR6][R2.64], R9 ;  /* 0x000000090200798e */ /* 0x0001e4000c12e106 */
.L_x_134:
[----:B------:R-:W-:Y:S05]  /*1660*/  BSYNC.RECONVERGENT B1 ;  /* 0x0000000000017941 */ /* 0x000fea0003800200 */
.L_x_133:
[----:B------:R-:W-:-:S04]  /*1670*/  IADD3 R7, PT, PT, R8, R7, RZ ;  /* 0x0000000708077210 */ /* 0x000fc80007ffe0ff */
[----:B------:R-:W-:-:S13]  /*1680*/  ISETP.GE.AND P0, PT, R7, UR5, PT ;  /* 0x0000000507007c0c */ /* 0x000fda000bf06270 */
[----:B------:R-:W-:Y:S05]  /*1690*/  @!P0 BRA `(.L_x_135) ;  /* 0xfffffffc00d48947 */ /* 0x000fea000383ffff */
.L_x_132:
[----:B------:R-:W-:Y:S05]  /*16a0*/  BSYNC.RECONVERGENT B0 ;  /* 0x0000000000007941 */ /* 0x000fea0003800200 */
.L_x_131:
[----:B------:R-:W-:-:S13]  /*16b0*/  ISETP.GE.AND P0, PT, R5, R6, PT ;  /* 0x000000060500720c */ /* 0x000fda0003f06270 */
[----:B------:R-:W-:Y:S05]  /*16c0*/  @P0 EXIT ;  /* 0x000000000000094d */ /* 0x000fea0003800000 */
[----:B------:R-:W2:Y:S01]  /*16d0*/  S2UR UR5, SR_CgaCtaId ;  /* 0x00000000000579c3 */ /* 0x000ea20000008800 */
[----:B------:R-:W-:Y:S01]  /*16e0*/  UMOV UR4, 0x400 ;  /* 0x0000040000047882 */ /* 0x000fe20000000000 */
[----:B------:R-:W-:Y:S01]  /*16f0*/  UMOV UR8, 0xa0b5ed8d ;  /* 0xa0b5ed8d00087882 */ /* 0x000fe20000000000 */
[----:B------:R-:W-:-:S05]  /*1700*/  UMOV UR9, 0x3eb0c6f7 ;  /* 0x3eb0c6f700097882 */ /* 0x000fca0000000000 */
[----:B------:R-:W3:Y:S01]  /*1710*/  LDC.64 R12, c[0x0][0x390] ;  /* 0x0000e400ff0c7b82 */ /* 0x000ee20000000a00 */
[----:B--2---:R-:W-:-:S12]  /*1720*/  ULEA UR4, UR5, UR4, 0x18 ;  /* 0x0000000405047291 */ /* 0x004fd8000f8ec0ff */
.L_x_138:
[----:B0-----:R-:W-:Y:S01]  /*1730*/  LEA R0, R5, UR4, 0x2 ;  /* 0x0000000405007c11 */ /* 0x001fe2000f8e10ff */
[----:B------:R-:W-:Y:S05]  /*1740*/  BSSY.RECONVERGENT B0, `(.L_x_136) ;  /* 0x0000008000007945 */ /* 0x000fea0003800200 */
[----:B------:R-:W0:Y:S02]  /*1750*/  LDS R0, [R0] ;  /* 0x0000000000007984 */ /* 0x000e240000000800 */
[----:B0-----:R-:W0:Y:S02]  /*1760*/  F2F.F64.F32 R2, |R0| ;  /* 0x4000000000027310 */ /* 0x001e240000201800 */
[----:B0-----:R-:W-:-:S14]  /*1770*/  DSETP.GT.AND P0, PT, R2, UR8, PT ;  /* 0x0000000802007e2a */ /* 0x001fdc000bf04000 */
[----:B------:R-:W-:Y:S05]  /*1780*/  @!P0 BRA `(.L_x_137) ;  /* 0x00000000000c8947 */ /* 0x000fea0003800000 */
[----:B-1----:R-:W0:Y:S01]  /*1790*/  F2F.F64.F32 R10, R0 ;  /* 0x00000000000a7310 */ /* 0x002e220000201800 */
[----:B---3--:R-:W-:-:S05]  /*17a0*/  IMAD.WIDE R2, R5, 0x8, R12 ;  /* 0x0000000805027825 */ /* 0x008fca00078e020c */
[----:B0-----:R0:W-:Y:S02]  /*17b0*/  REDG.E.ADD.F64.RN.STRONG.GPU desc[UR6][R2.64], R10 ;  /* 0x0000000a020079a6 */ /* 0x0011e4000c12ff06 */
.L_x_137:
[----:B------:R-:W-:Y:S05]  /*17c0*/  BSYNC.RECONVERGENT B0 ;  /* 0x0000000000007941 */ /* 0x000fea0003800200 */
.L_x_136:
[----:B------:R-:W-:-:S04]  /*17d0*/  IADD3 R5, PT, PT, R8, R5, RZ ;  /* 0x0000000508057210 */ /* 0x000fc80007ffe0ff */
[----:B------:R-:W-:-:S13]  /*17e0*/  ISETP.GE.AND P0, PT, R5, R6, PT ;  /* 0x000000060500720c */ /* 0x000fda0003f06270 */
[----:B------:R-:W-:Y:S05]  /*17f0*/  @!P0 BRA `(.L_x_138) ;  /* 0xfffffffc00cc8947 */ /* 0x000fea000383ffff */
[----:B------:R-:W-:Y:S05]  /*1800*/  EXIT ;  /* 0x000000000000794d */ /* 0x000fea0003800000 */
.L_x_139:
        /* <DEDUP_REMOVED lines=15> */
.L_x_158:


//--------------------- .text._Z23assignClusterKernel_SoAPKfPiiii --------------------------
	.section	.text._Z23assignClusterKernel_SoAPKfPiiii,"ax",@progbits
	.align	128
        .global         _Z23assignClusterKernel_SoAPKfPiiii
        .type           _Z23assignClusterKernel_SoAPKfPiiii,@function
        .size           _Z23assignClusterKernel_SoAPKfPiiii,(.L_x_159 - _Z23assignClusterKernel_SoAPKfPiiii)
        .other          _Z23assignClusterKernel_SoAPKfPiiii,@"STO_CUDA_ENTRY STV_DEFAULT"
_Z23assignClusterKernel_SoAPKfPiiii:
.text._Z23assignClusterKernel_SoAPKfPiiii:
        /* <DEDUP_REMOVED lines=8> */
[----:B------:R-:W0:Y:S01]  /*0080*/  LDCU UR4, c[0x0][0x398] ;  /* 0x00007300ff0477ac */ /* 0x000e220008000800 */
[----:B------:R-:W-:Y:S01]  /*0090*/  HFMA2 R2, -RZ, RZ, 0, 0 ;  /* 0x00000000ff027431 */ /* 0x000fe200000001ff */
[----:B------:R-:W1:Y:S01]  /*00a0*/  LDCU.64 UR6, c[0x0][0x358] ;  /* 0x00006b00ff0677ac */ /* 0x000e620008000a00 */
[----:B0-----:R-:W-:-:S09]  /*00b0*/  UISETP.GE.AND UP0, UPT, UR4, 0x1, UPT ;  /* 0x000000010400788c */ /* 0x001fd2000bf06270 */
[----:B-1----:R-:W-:Y:S05]  /*00c0*/  BRA.U !UP0, `(.L_x_140) ;  /* 0x0000000d08387547 */ /* 0x002fea000b800000 */
[----:B------:R-:W0:Y:S02]  /*00d0*/  LDC R5, c[0x0][0x394] ;  /* 0x0000e500ff057b82 */ /* 0x000e240000000800 */
[----:B0-----:R-:W-:-:S13]  /*00e0*/  ISETP.GE.AND P0, PT, R5, 0x1, PT ;  /* 0x000000010500780c */ /* 0x001fda0003f06270 */
[----:B------:R-:W-:Y:S05]  /*00f0*/  @!P0 BRA `(.L_x_141) ;  /* 0x0000000800308947 */ /* 0x000fea0003800000 */
[C---:B------:R-:W-:Y:S01]  /*0100*/  LOP3.LUT R3, R5.reuse, 0x7, RZ, 0xc0, !PT ;  /* 0x0000000705037812 */ /* 0x040fe200078ec0ff */
[----:B------:R-:W-:Y:S01]  /*0110*/  IMAD.MOV.U32 R7, RZ, RZ, RZ ;  /* 0x000000ffff077224 */ /* 0x000fe200078e00ff */
[C---:B------:R-:W-:Y:S02]  /*0120*/  LOP3.LUT R4, R5.reuse, 0x3, RZ, 0xc0, !PT ;  /* 0x0000000305047812 */ /* 0x040fe400078ec0ff */
[----:B------:R-:W-:Y:S01]  /*0130*/  LOP3.LUT R5, R5, 0x7ffffff8, RZ, 0xc0, !PT ;  /* 0x7ffffff805057812 */ /* 0x000fe200078ec0ff */
[----:B------:R-:W-:Y:S01]  /*0140*/  VIADD R2, R3, 0xffffffff ;  /* 0xffffffff03027836 */ /* 0x000fe20000000000 */
[----:B------:R-:W-:-:S03]  /*0150*/  MOV R6, 0x7f7fffff ;  /* 0x7f7fffff00067802 */ /* 0x000fc60000000f00 */
[----:B------:R-:W-:Y:S01]  /*0160*/  IMAD.MOV R8, RZ, RZ, -R5 ;  /* 0x000000ffff087224 */ /* 0x000fe200078e0a05 */
[----:B------:R-:W-:Y:S01]  /*0170*/  ISETP.GE.U32.AND P0, PT, R2, 0x3, PT ;  /* 0x000000030200780c */ /* 0x000fe20003f06070 */
[----:B------:R-:W-:-:S12]  /*0180*/  HFMA2 R2, -RZ, RZ, 0, 0 ;  /* 0x00000000ff027431 */ /* 0x000fd800000001ff */
.L_x_146:
[----:B------:R-:W0:Y:S01]  /*0190*/  LDC R10, c[0x0][0x394] ;  /* 0x0000e500ff0a7b82 */ /* 0x000e220000000800 */
[----:B------:R-:W-:Y:S01]  /*01a0*/  MOV R25, RZ ;  /* 0x000000ff00197202 */ /* 0x000fe20000000f00 */
[----:B------:R-:W-:Y:S01]  /*01b0*/  IMAD.MOV.U32 R18, RZ, RZ, RZ ;  /* 0x000000ffff127224 */ /* 0x000fe200078e00ff */
[----:B0-----:R-:W-:Y:S01]  /*01c0*/  ISETP.GE.U32.AND P1, PT, R10, 0x8, PT ;  /* 0x000000080a00780c */ /* 0x001fe20003f26070 */
[----:B------:R-:W-:-:S12]  /*01d0*/  IMAD R11, R7, R10, RZ ;  /* 0x0000000a070b7224 */ /* 0x000fd800078e02ff */
[----:B------:R-:W-:Y:S05]  /*01e0*/  @!P1 BRA `(.L_x_142) ;  /* 0x0000000000d49947 */ /* 0x000fea0003800000 */
[----:B------:R-:W0:Y:S01]  /*01f0*/  LDC R12, c[0x0][0x390] ;  /* 0x0000e400ff0c7b82 */ /* 0x000e220000000800 */
[----:B------:R-:W-:Y:S01]  /*0200*/  MOV R16, 0x10 ;  /* 0x0000001000107802 */ /* 0x000fe20000000f00 */
[----:B------:R-:W-:Y:S01]  /*0210*/  IMAD.MOV.U32 R25, RZ, RZ, RZ ;  /* 0x000000ffff197224 */ /* 0x000fe200078e00ff */
[----:B------:R-:W-:Y:S01]  /*0220*/  MOV R23, R0 ;  /* 0x0000000000177202 */ /* 0x000fe20000000f00 */
[----:B------:R-:W-:Y:S02]  /*0230*/  IMAD.MOV.U32 R24, RZ, RZ, R8 ;  /* 0x000000ffff187224 */ /* 0x000fe400078e0008 */
[----:B------:R-:W-:Y:S02]  /*0240*/  IMAD R9, R11, 0x4, R16 ;  /* 0x000000040b097824 */ /* 0x000fe400078e0210 */
[----:B------:R-:W1:Y:S05]  /*0250*/  LDC.64 R14, c[0x0][0x380] ;  /* 0x0000e000ff0e7b82 */ /* 0x000e6a0000000a00 */
.L_x_143:
[----:B-1----:R-:W-:-:S05]  /*0260*/  IMAD.WIDE R16, R23, 0x4, R14 ;  /* 0x0000000417107825 */ /* 0x002fca00078e020e */
[----:B------:R-:W2:Y:S01]  /*0270*/  LDG.E.CONSTANT R29, desc[UR6][R16.64] ;  /* 0x00000006101d7981 */ /* 0x000ea2000c1e9900 */
[----:B0-----:R-:W-:-:S05]  /*0280*/  IMAD.WIDE R20, R12, 0x4, R16 ;  /* 0x000000040c147825 */ /* 0x001fca00078e0210 */
[----:B------:R0:W3:Y:S02]  /*0290*/  LDG.E.CONSTANT R27, desc[UR6][R20.64] ;  /* 0x00000006141b7981 */ /* 0x0000e4000c1e9900 */
[----:B0-----:R-:W-:-:S05]  /*02a0*/  IMAD.WIDE R20, R12, 0x4, R20 ;  /* 0x000000040c147825 */ /* 0x001fca00078e0214 */
[----:B------:R-:W4:Y:S01]  /*02b0*/  LDG.E.CONSTANT R13, desc[UR6][R20.64] ;  /* 0x00000006140d7981 */ /* 0x000f22000c1e9900 */
[C---:B------:R-:W-:Y:S01]  /*02c0*/  IMAD.WIDE R18, R12.reuse, 0x4, R20 ;  /* 0x000000040c127825 */ /* 0x040fe200078e0214 */
[----:B------:R-:W2:Y:S04]  /*02d0*/  LDC R26, c[0x3][R9+-0x10] ;  /* 0x00fffc00091a7b82 */ /* 0x000ea80000000800 */
[----:B------:R0:W5:Y:S01]  /*02e0*/  LDG.E.CONSTANT R22, desc[UR6][R18.64] ;  /* 0x0000000612167981 */ /* 0x000162000c1e9900 */
[----:B------:R-:W-:-:S05]  /*02f0*/  IMAD.WIDE R16, R12, 0x4, R18 ;  /* 0x000000040c107825 */ /* 0x000fca00078e0212 */
[----:B------:R-:W4:Y:S01]  /*0300*/  LDG.E.CONSTANT R28, desc[UR6][R16.64] ;  /* 0x00000006101c7981 */ /* 0x000f22000c1e9900 */
[----:B0-----:R-:W-:-:S04]  /*0310*/  IMAD.WIDE R18, R12, 0x4, R16 ;  /* 0x000000040c127825 */ /* 0x001fc800078e0210 */
[C---:B------:R-:W-:Y:S01]  /*0320*/  IMAD.WIDE R20, R12.reuse, 0x4, R18 ;  /* 0x000000040c147825 */ /* 0x040fe200078e0212 */
[----:B------:R0:W4:Y:S02]  /*0330*/  LDG.E.CONSTANT R16, desc[UR6][R18.64] ;  /* 0x0000000612107981 */ /* 0x000124000c1e9900 */
[----:B0-----:R-:W3:Y:S01]  /*0340*/  LDC R18, c[0x3][R9+-0xc] ;  /* 0x00fffd0009127b82 */ /* 0x001ee20000000800 */
[----:B--2---:R-:W-:Y:S02]  /*0350*/  FADD R17, R29, -R26 ;  /* 0x8000001a1d117221 */ /* 0x004fe40000000000 */
[----:B------:R0:W2:Y:S02]  /*0360*/  LDG.E.CONSTANT R26, desc[UR6][R20.64] ;  /* 0x00000006141a7981 */ /* 0x0000a4000c1e9900 */
[----:B0-----:R-:W-:-:S05]  /*0370*/  IMAD.WIDE R20, R12, 0x4, R20 ;  /* 0x000000040c147825 */ /* 0x001fca00078e0214 */
[----:B------:R-:W2:Y:S01]  /*0380*/  LDG.E.CONSTANT R29, desc[UR6][R20.64] ;  /* 0x00000006141d7981 */ /* 0x000ea2000c1e9900 */
[----:B------:R-:W-:Y:S01]  /*0390*/  FFMA R25, R17, R17, R25 ;  /* 0x0000001111197223 */ /* 0x000fe20000000019 */
[----:B------:R-:W5:Y:S01]  /*03a0*/  LDC R19, c[0x3][R9+-0x4] ;  /* 0x00ffff0009137b82 */ /* 0x000f620000000800 */
[----:B---3--:R-:W-:Y:S01]  /*03b0*/  FADD R27, R27, -R18 ;  /* 0x800000121b1b7221 */ /* 0x008fe20000000000 */
[----:B------:R-:W-:Y:S01]  /*03c0*/  IADD3 R24, PT, PT, R24, 0x8, RZ ;  /* 0x0000000818187810 */ /* 0x000fe20007ffe0ff */
[----:B------:R-:W-:Y:S02]  /*03d0*/  IMAD R23, R12, 0x8, R23 ;  /* 0x000000080c177824 */ /* 0x000fe400078e0217 */
[----:B------:R-:W-:Y:S01]  /*03e0*/  FFMA R25, R27, R27, R25 ;  /* 0x0000001b1b197223 */ /* 0x000fe20000000019 */
[----:B------:R-:W-:Y:S02]  /*03f0*/  ISETP.NE.AND P1, PT, R24, RZ, PT ;  /* 0x000000ff1800720c */ /* 0x000fe40003f25270 */
[----:B------:R-:W4:Y:S01]  /*0400*/  LDC R17, c[0x3][R9+-0x8] ;  /* 0x00fffe0009117b82 */ /* 0x000f220000000800 */
[----:B-----5:R-:W-:-:S07]  /*0410*/  FADD R22, R22, -R19 ;  /* 0x8000001316167221 */ /* 0x020fce0000000000 */
[----:B------:R0:W2:Y:S01]  /*0420*/  LDC R19, c[0x3][R9+0x8] ;  /* 0x00c0020009137b82 */ /* 0x0000a20000000800 */
[----:B----4-:R-:W-:-:S07]  /*0430*/  FADD R18, R13, -R17 ;  /* 0x800000110d127221 */ /* 0x010fce0000000000 */
[----:B------:R-:W1:Y:S01]  /*0440*/  LDC R13, c[0x3][R9] ;  /* 0x00c00000090d7b82 */ /* 0x000e620000000800 */
[----:B------:R-:W-:-:S04]  /*0450*/  FFMA R25, R18, R18, R25 ;  /* 0x0000001212197223 */ /* 0x000fc80000000019 */
[----:B------:R-:W-:-:S03]  /*0460*/  FFMA R25, R22, R22, R25 ;  /* 0x0000001616197223 */ /* 0x000fc60000000019 */
[----:B------:R0:W3:Y:S08]  /*0470*/  LDC R17, c[0x3][R9+0x4] ;  /* 0x00c0010009117b82 */ /* 0x0000f00000000800 */
[----:B------:R0:W4:Y:S01]  /*0480*/  LDC R18, c[0x3][R9+0xc] ;  /* 0x00c0030009127b82 */ /* 0x0001220000000800 */
[----:B-1----:R-:W-:Y:S01]  /*0490*/  FADD R28, R28, -R13 ;  /* 0x8000000d1c1c7221 */ /* 0x002fe20000000000 */
[----:B0-----:R-:W-:-:S03]  /*04a0*/  IADD3 R9, PT, PT, R9, 0x20, RZ ;  /* 0x0000002009097810 */ /* 0x001fc60007ffe0ff */
[----:B------:R-:W-:Y:S01]  /*04b0*/  FFMA R25, R28, R28, R25 ;  /* 0x0000001c1c197223 */ /* 0x000fe20000000019 */
[----:B---3--:R-:W-:-:S04]  /*04c0*/  FADD R16, R16, -R17 ;  /* 0x8000001110107221 */ /* 0x008fc80000000000 */
[----:B------:R-:W-:Y:S01]  /*04d0*/  FFMA R25, R16, R16, R25 ;  /* 0x0000001010197223 */ /* 0x000fe20000000019 */
[----:B--2---:R-:W-:-:S04]  /*04e0*/  FADD R26, R26, -R19 ;  /* 0x800000131a1a7221 */ /* 0x004fc80000000000 */
[----:B------:R-:W-:Y:S01]  /*04f0*/  FFMA R25, R26, R26, R25 ;  /* 0x0000001a1a197223 */ /* 0x000fe20000000019 */
[----:B----4-:R-:W-:-:S04]  /*0500*/  FADD R18, R29, -R18 ;  /* 0x800000121d127221 */ /* 0x010fc80000000000 */
[----:B------:R-:W-:Y:S01]  /*0510*/  FFMA R25, R18, R18, R25 ;  /* 0x0000001212197223 */ /* 0x000fe20000000019 */
[----:B------:R-:W-:Y:S06]  /*0520*/  @P1 BRA `(.L_x_143) ;  /* 0xfffffffc004c1947 */ /* 0x000fec000383ffff */
[----:B------:R-:W-:-:S07]  /*0530*/  IMAD.MOV.U32 R18, RZ, RZ, R5 ;  /* 0x000000ffff127224 */ /* 0x000fce00078e0005 */
.L_x_142:
[----:B------:R-:W-:-:S13]  /*0540*/  ISETP.NE.AND P1, PT, R3, RZ, PT ;  /* 0x000000ff0300720c */ /* 0x000fda0003f25270 */
[----:B------:R-:W-:Y:S05]  /*0550*/  @!P1 BRA `(.L_x_144) ;  /* 0x0000000000f49947 */ /* 0x000fea0003800000 */
[----:B------:R-:W-:Y:S01]  /*0560*/  ISETP.NE.AND P1, PT, R4, RZ, PT ;  /* 0x000000ff0400720c */ /* 0x000fe20003f25270 */
[----:B------:R-:W-:-:S12]  /*0570*/  @!P0 BRA `(.L_x_145) ;  /* 0x0000000000708947 */ /* 0x000fd80003800000 */
[----:B------:R-:W0:Y:S08]  /*0580*/  LDC R17, c[0x0][0x390] ;  /* 0x0000e400ff117b82 */ /* 0x000e300000000800 */
[----:B------:R-:W1:Y:S01]  /*0590*/  LDC.64 R12, c[0x0][0x380] ;  /* 0x0000e000ff0c7b82 */ /* 0x000e620000000a00 */
[----:B0-----:R-:W-:-:S04]  /*05a0*/  IMAD R21, R18, R17, R0 ;  /* 0x0000001112157224 */ /* 0x001fc800078e0200 */
[----:B-1----:R-:W-:-:S05]  /*05b0*/  IMAD.WIDE R20, R21, 0x4, R12 ;  /* 0x0000000415147825 */ /* 0x002fca00078e020c */
[----:B------:R0:W2:Y:S01]  /*05c0*/  LDG.E.CONSTANT R19, desc[UR6][R20.64] ;  /* 0x0000000614137981 */ /* 0x0000a2000c1e9900 */
[----:B------:R-:W-:-:S04]  /*05d0*/  IMAD.WIDE R14, R17, 0x4, R20 ;  /* 0x00000004110e7825 */ /* 0x000fc800078e0214 */
[C---:B------:R-:W-:Y:S02]  /*05e0*/  IMAD.WIDE R12, R17.reuse, 0x4, R14 ;  /* 0x00000004110c7825 */ /* 0x040fe400078e020e */
[----:B------:R1:W3:Y:S02]  /*05f0*/  LDG.E.CONSTANT R14, desc[UR6][R14.64] ;  /* 0x000000060e0e7981 */ /* 0x0002e4000c1e9900 */
[----:B------:R-:W-:Y:S02]  /*0600*/  IMAD.WIDE R16, R17, 0x4, R12 ;  /* 0x0000000411107825 */ /* 0x000fe400078e020c */
[----:B------:R2:W4:Y:S04]  /*0610*/  LDG.E.CONSTANT R9, desc[UR6][R12.64] ;  /* 0x000000060c097981 */ /* 0x000528000c1e9900 */
[----:B------:R-:W5:Y:S01]  /*0620*/  LDG.E.CONSTANT R16, desc[UR6][R16.64] ;  /* 0x0000000610107981 */ /* 0x000f62000c1e9900 */
[----:B------:R-:W-:-:S02]  /*0630*/  IADD3 R22, PT, PT, R11, R18, RZ ;  /* 0x000000120b167210 */ /* 0x000fc40007ffe0ff */
[----:B------:R-:W-:-:S03]  /*0640*/  IADD3 R23, PT, PT, R11, R18, RZ ;  /* 0x000000120b177210 */ /* 0x000fc60007ffe0ff */
[----:B------:R-:W-:Y:S02]  /*0650*/  IMAD.SHL.U32 R22, R22, 0x4, RZ ;  /* 0x0000000416167824 */ /* 0x000fe400078e00ff */
[----:B------:R-:W-:-:S04]  /*0660*/  IMAD.SHL.U32 R23, R23, 0x4, RZ ;  /* 0x0000000417177824 */ /* 0x000fc800078e00ff */
[----:B------:R-:W2:Y:S08]  /*0670*/  LDC R22, c[0x3][R22] ;  /* 0x00c0000016167b82 */ /* 0x000eb00000000800 */
[----:B0-----:R-:W3:Y:S08]  /*0680*/  LDC R21, c[0x3][R23+0x4] ;  /* 0x00c0010017157b82 */ /* 0x001ef00000000800 */
[----:B------:R-:W4:Y:S08]  /*0690*/  LDC R20, c[0x3][R23+0x8] ;  /* 0x00c0020017147b82 */ /* 0x000f300000000800 */
[----:B-1----:R-:W5:Y:S01]  /*06a0*/  LDC R15, c[0x3][R23+0xc] ;  /* 0x00c00300170f7b82 */ /* 0x002f620000000800 */
[----:B------:R-:W-:Y:S01]  /*06b0*/  IADD3 R18, PT, PT, R18, 0x4, RZ ;  /* 0x0000000412127810 */ /* 0x000fe20007ffe0ff */
[----:B--2---:R-:W-:-:S04]  /*06c0*/  FADD R12, R19, -R22 ;  /* 0x80000016130c7221 */ /* 0x004fc80000000000 */
[----:B------:R-:W-:Y:S01]  /*06d0*/  FFMA R12, R12, R12, R25 ;  /* 0x0000000c0c0c7223 */ /* 0x000fe20000000019 */
[----:B---3--:R-:W-:-:S04]  /*06e0*/  FADD R21, R14, -R21 ;  /* 0x800000150e157221 */ /* 0x008fc80000000000 */
[----:B------:R-:W-:Y:S01]  /*06f0*/  FFMA R12, R21, R21, R12 ;  /* 0x00000015150c7223 */ /* 0x000fe2000000000c */
[----:B----4-:R-:W-:-:S04]  /*0700*/  FADD R9, R9, -R20 ;  /* 0x8000001409097221 */ /* 0x010fc80000000000 */
[----:B------:R-:W-:Y:S01]  /*0710*/  FFMA R12, R9, R9, R12 ;  /* 0x00000009090c7223 */ /* 0x000fe2000000000c */
[----:B-----5:R-:W-:-:S04]  /*0720*/  FADD R15, R16, -R15 ;  /* 0x8000000f100f7221 */ /* 0x020fc80000000000 */
[----:B------:R-:W-:-:S07]  /*0730*/  FFMA R25, R15, R15, R12 ;  /* 0x0000000f0f197223 */ /* 0x000fce000000000c */
.L_x_145:
[----:B------:R-:W-:Y:S05]  /*0740*/  @!P1 BRA `(.L_x_144) ;  /* 0x0000000000789947 */ /* 0x000fea0003800000 */
[----:B------:R-:W-:Y:S02]  /*0750*/  ISETP.NE.AND P1, PT, R4, 0x1, PT ;  /* 0x000000010400780c */ /* 0x000fe40003f25270 */
[----:B------:R-:W-:-:S11]  /*0760*/  LOP3.LUT P2, RZ, R10, 0x1, RZ, 0xc0, !PT ;  /* 0x000000010aff7812 */ /* 0x000fd6000784c0ff */
[----:B------:R-:W0:Y:S01]  /*0770*/  @P1 LDC R15, c[0x0][0x390] ;  /* 0x0000e400ff0f1b82 */ /* 0x000e220000000800 */
[C---:B------:R-:W-:Y:S01]  /*0780*/  @P1 IMAD.IADD R10, R11.reuse, 0x1, R18 ;  /* 0x000000010b0a1824 */ /* 0x040fe200078e0212 */
[----:B------:R-:W-:-:S06]  /*0790*/  @P1 IADD3 R19, PT, PT, R11, R18, RZ ;  /* 0x000000120b131210 */ /* 0x000fcc0007ffe0ff */
[----:B------:R-:W1:Y:S08]  /*07a0*/  @P1 LDC.64 R16, c[0x0][0x380] ;  /* 0x0000e000ff101b82 */ /* 0x000e700000000a00 */
[----:B------:R-:W2:Y:S08]  /*07b0*/  @P2 LDC R21, c[0x0][0x390] ;  /* 0x0000e400ff152b82 */ /* 0x000eb00000000800 */
[----:B------:R-:W3:Y:S01]  /*07c0*/  @P2 LDC.64 R12, c[0x0][0x380] ;  /* 0x0000e000ff0c2b82 */ /* 0x000ee20000000a00 */
[----:B0-----:R-:W-:-:S02]  /*07d0*/  @P1 IMAD R9, R18, R15, R0 ;  /* 0x0000000f12091224 */ /* 0x001fc400078e0200 */
[----:B------:R-:W-:Y:S02]  /*07e0*/  @P1 VIADD R18, R18, 0x2 ;  /* 0x0000000212121836 */ /* 0x000fe40000000000 */
[----:B-1----:R-:W-:-:S04]  /*07f0*/  @P1 IMAD.WIDE R16, R9, 0x4, R16 ;  /* 0x0000000409101825 */ /* 0x002fc800078e0210 */
[----:B------:R-:W-:Y:S02]  /*0800*/  @P1 IMAD.WIDE R14, R15, 0x4, R16 ;  /* 0x000000040f0e1825 */ /* 0x000fe400078e0210 */
[----:B------:R-:W4:Y:S02]  /*0810*/  @P1 LDG.E.CONSTANT R16, desc[UR6][R16.64] ;  /* 0x0000000610101981 */ /* 0x000f24000c1e9900 */
[----:B--2---:R-:W-:Y:S02]  /*0820*/  @P2 IMAD R9, R18, R21, R0 ;  /* 0x0000001512092224 */ /* 0x004fe400078e0200 */
[----:B------:R-:W2:Y:S02]  /*0830*/  @P1 LDG.E.CONSTANT R14, desc[UR6][R14.64] ;  /* 0x000000060e0e1981 */ /* 0x000ea4000c1e9900 */
[----:B---3--:R-:W-:-:S06]  /*0840*/  @P2 IMAD.WIDE R12, R9, 0x4, R12 ;  /* 0x00000004090c2825 */ /* 0x008fcc00078e020c */
[----:B------:R-:W3:Y:S01]  /*0850*/  @P2 LDG.E.CONSTANT R12, desc[UR6][R12.64] ;  /* 0x000000060c0c2981 */ /* 0x000ee2000c1e9900 */
[----:B------:R-:W-:Y:S01]  /*0860*/  @P1 SHF.L.U32 R10, R10, 0x2, RZ ;  /* 0x000000020a0a1819 */ /* 0x000fe200000006ff */
[----:B------:R-:W-:Y:S01]  /*0870*/  @P1 IMAD.SHL.U32 R19, R19, 0x4, RZ ;  /* 0x0000000413131824 */ /* 0x000fe200078e00ff */
[----:B------:R-:W-:Y:S02]  /*0880*/  @P2 IADD3 R11, PT, PT, R11, R18, RZ ;  /* 0x000000120b0b2210 */ /* 0x000fe40007ffe0ff */
[----:B------:R-:W4:Y:S03]  /*0890*/  @P1 LDC R9, c[0x3][R10] ;  /* 0x00c000000a091b82 */ /* 0x000f260000000800 */
[----:B------:R-:W-:-:S05]  /*08a0*/  @P2 IMAD.SHL.U32 R11, R11, 0x4, RZ ;  /* 0x000000040b0b2824 */ /* 0x000fca00078e00ff */
[----:B------:R-:W2:Y:S08]  /*08b0*/  @P1 LDC R19, c[0x3][R19+0x4] ;  /* 0x00c0010013131b82 */ /* 0x000eb00000000800 */
[----:B------:R-:W3:Y:S01]  /*08c0*/  @P2 LDC R11, c[0x3][R11] ;  /* 0x00c000000b0b2b82 */ /* 0x000ee20000000800 */
[----:B----4-:R-:W-:Y:S01]  /*08d0*/  @P1 FADD R16, R16, -R9 ;  /* 0x8000000910101221 */ /* 0x010fe20000000000 */
[----:B--2---:R-:W-:-:S03]  /*08e0*/  @P1 FADD R9, R14, -R19 ;  /* 0x800000130e091221 */ /* 0x004fc60000000000 */
[----:B------:R-:W-:-:S04]  /*08f0*/  @P1 FFMA R16, R16, R16, R25 ;  /* 0x0000001010101223 */ /* 0x000fc80000000019 */
[----:B------:R-:W-:Y:S01]  /*0900*/  @P1 FFMA R25, R9, R9, R16 ;  /* 0x0000000909191223 */ /* 0x000fe20000000010 */
[----:B---3--:R-:W-:-:S04]  /*0910*/  @P2 FADD R12, R12, -R11 ;  /* 0x8000000b0c0c2221 */ /* 0x008fc80000000000 */
[----:B------:R-:W-:-:S07]  /*0920*/  @P2 FFMA R25, R12, R12, R25 ;  /* 0x0000000c0c192223 */ /* 0x000fce0000000019 */
.L_x_144:
[----:B------:R-:W0:Y:S01]  /*0930*/  LDCU UR4, c[0x0][0x398] ;  /* 0x00007300ff0477ac */ /* 0x000e220008000800 */
[----:B------:R-:W-:Y:S02]  /*0940*/  IADD3 R9, PT, PT, R7, 0x1, RZ ;  /* 0x0000000107097810 */ /* 0x000fe40007ffe0ff */
[----:B------:R-:W-:-:S04]  /*0950*/  FSETP.GEU.AND P1, PT, R25, R6, PT ;  /* 0x000000061900720b */ /* 0x000fc80003f2e000 */
[----:B------:R-:W-:Y:S02]  /*0960*/  FSEL R6, R25, R6, !P1 ;  /* 0x0000000619067208 */ /* 0x000fe40004800000 */
[----:B------:R-:W-:Y:S02]  /*0970*/  SEL R2, R7, R2, !P1 ;  /* 0x0000000207027207 */ /* 0x000fe40004800000 */
[----:B0-----:R-:W-:-:S13]  /*0980*/  ISETP.NE.AND P2, PT, R9, UR4, PT ;  /* 0x0000000409007c0c */ /* 0x001fda000bf45270 */
[----:B------:R-:W-:Y:S05]  /*0990*/  @!P2 BRA `(.L_x_140) ;  /* 0x000000040004a947 */ /* 0x000fea0003800000 */
[----:B------:R-:W-:Y:S01]  /*09a0*/  MOV R7, R9 ;  /* 0x0000000900077202 */ /* 0x000fe20000000f00 */
[----:B------:R-:W-:Y:S06]  /*09b0*/  BRA `(.L_x_146) ;  /* 0xfffffff400f47947 */ /* 0x000fec000383ffff */
.L_x_141:
[----:B------:R-:W-:Y:S01]  /*09c0*/  UISETP.GE.U32.AND UP0, UPT, UR4, 0x4, UPT ;  /* 0x000000040400788c */ /* 0x000fe2000bf06070 */
[----:B------:R-:W-:Y:S02]  /*09d0*/  HFMA2 R5, -RZ, RZ, 0, 0 ;  /* 0x00000000ff057431 */ /* 0x000fe400000001ff */
[----:B------:R-:W-:Y:S01]  /*09e0*/  IMAD.MOV.U32 R3, RZ, RZ, 0x7f7fffff ;  /* 0x7f7fffffff037424 */ /* 0x000fe200078e00ff */
[----:B------:R-:W-:Y:S01]  /*09f0*/  MOV R2, RZ ;  /* 0x000000ff00027202 */ /* 0x000fe20000000f00 */
[----:B------:R-:W-:-:S04]  /*0a00*/  ULOP3.LUT UR5, UR4, 0x3, URZ, 0xc0, !UPT ;  /* 0x0000000304057892 */ /* 0x000fc8000f8ec0ff */
[----:B------:R-:W-:Y:S08]  /*0a10*/  BRA.U !UP0, `(.L_x_147) ;  /* 0x0000000108bc7547 */ /* 0x000ff0000b800000 */
[----:B------:R-:W-:Y:S01]  /*0a20*/  ULOP3.LUT UR4, UR4, 0x7ffffffc, URZ, 0xc0, !UPT ;  /* 0x7ffffffc04047892 */ /* 0x000fe2000f8ec0ff */
[----:B------:R-:W-:Y:S01]  /*0a30*/  IMAD.MOV.U32 R3, RZ, RZ, 0x7f7fffff ;  /* 0x7f7fffffff037424 */ /* 0x000fe200078e00ff */
[----:B------:R-:W-:Y:S02]  /*0a40*/  MOV R4, RZ ;  /* 0x000000ff00047202 */ /* 0x000fe40000000f00 */
[----:B------:R-:W-:Y:S01]  /*0a50*/  UISETP.GT.AND UP0, UPT, UR4, URZ, UPT ;  /* 0x000000ff0400728c */ /* 0x000fe2000bf04270 */
[----:B------:R-:W-:Y:S01]  /*0a60*/  MOV R2, RZ ;  /* 0x000000ff00027202 */ /* 0x000fe20000000f00 */
[----:B------:R-:W-:-:S07]  /*0a70*/  IMAD.U32 R5, RZ, RZ, UR4 ;  /* 0x00000004ff057e24 */ /* 0x000fce000f8e00ff */
[----:B------:R-:W-:Y:S05]  /*0a80*/  BRA.U !UP0, `(.L_x_148) ;  /* 0x0000000108887547 */ /* 0x000fea000b800000 */
[----:B------:R-:W-:Y:S02]  /*0a90*/  IADD3 R6, PT, PT, R5, -R4, RZ ;  /* 0x8000000405067210 */ /* 0x000fe40007ffe0ff */
[----:B------:R-:W-:Y:S02]  /*0aa0*/  PLOP3.LUT P0, PT, PT, PT, PT, 0x80, 0x8 ;  /* 0x000000000008781c */ /* 0x000fe40003f0f070 */
[----:B------:R-:W-:-:S13]  /*0ab0*/  ISETP.GT.AND P1, PT, R6, 0xc, PT ;  /* 0x0000000c0600780c */ /* 0x000fda0003f24270 */
[----:B------:R-:W-:Y:S05]  /*0ac0*/  @!P1 BRA `(.L_x_149) ;  /* 0x0000000000449947 */ /* 0x000fea0003800000 */
[----:B------:R-:W-:Y:S02]  /*0ad0*/  PLOP3.LUT P0, PT, PT, PT, PT, 0x8, 0x80 ;  /* 0x000000000080781c */ /* 0x000fe40003f0e170 */
[----:B------:R-:W-:-:S11]  /*0ae0*/  IADD3 R7, PT, PT, R5, -0xc, RZ ;  /* 0xfffffff405077810 */ /* 0x000fd60007ffe0ff */
.L_x_150:
[----:B------:R-:W-:-:S04]  /*0af0*/  FSETP.GT.AND P2, PT, R3, RZ, PT ;  /* 0x000000ff0300720b */ /* 0x000fc80003f44000 */
[----:B------:R-:W-:Y:S02]  /*0b00*/  FSEL R3, R3, RZ, !P2 ;  /* 0x000000ff03037208 */ /* 0x000fe40005000000 */
[----:B------:R-:W-:Y:S02]  /*0b10*/  SEL R2, R4, R2, P2 ;  /* 0x0000000204027207 */ /* 0x000fe40001000000 */
[----:B------:R-:W-:-:S04]  /*0b20*/  FSETP.GT.AND P3, PT, R3, RZ, PT ;  /* 0x000000ff0300720b */ /* 0x000fc80003f64000 */
[----:B------:R-:W-:-:S04]  /*0b30*/  FSEL R3, R3, RZ, !P3 ;  /* 0x000000ff03037208 */ /* 0x000fc80005800000 */
[----:B------:R-:W-:-:S04]  /*0b40*/  FSETP.GT.AND P4, PT, R3, RZ, PT ;  /* 0x000000ff0300720b */ /* 0x000fc80003f84000 */
[----:B------:R-:W-:Y:S01]  /*0b50*/  FSEL R3, R3, RZ, !P4 ;  /* 0x000000ff03037208 */ /* 0x000fe20006000000 */
[----:B------:R-:W-:-:S03]  /*0b60*/  @P3 VIADD R2, R4, 0x4 ;  /* 0x0000000404023836 */ /* 0x000fc60000000000 */
[----:B------:R-:W-:-:S04]  /*0b70*/  FSETP.GT.AND P1, PT, R3, RZ, PT ;  /* 0x000000ff0300720b */ /* 0x000fc80003f24000 */
[----:B------:R-:W-:Y:S02]  /*0b80*/  FSEL R3, R3, RZ, !P1 ;  /* 0x000000ff03037208 */ /* 0x000fe40004800000 */
[----:B------:R-:W-:-:S07]  /*0b90*/  @P4 IADD3 R2, PT, PT, R4, 0x8, RZ ;  /* 0x0000000804024810 */ /* 0x000fce0007ffe0ff */
[C---:B------:R-:W-:Y:S01]  /*0ba0*/  @P1 IADD3 R2, PT, PT, R4.reuse, 0xc, RZ ;  /* 0x0000000c04021810 */ /* 0x040fe20007ffe0ff */
[----:B------:R-:W-:-:S05]  /*0bb0*/  VIADD R4, R4, 0x10 ;  /* 0x0000001004047836 */ /* 0x000fca0000000000 */
[----:B------:R-:W-:-:S13]  /*0bc0*/  ISETP.GE.AND P2, PT, R4, R7, PT ;  /* 0x000000070400720c */ /* 0x000fda0003f46270 */
[----:B------:R-:W-:Y:S05]  /*0bd0*/  @!P2 BRA `(.L_x_150) ;  /* 0xfffffffc00c4a947 */ /* 0x000fea000383ffff */
.L_x_149:
[----:B------:R-:W-:-:S04]  /*0be0*/  IADD3 R6, PT, PT, R5, -R4, RZ ;  /* 0x8000000405067210 */ /* 0x000fc80007ffe0ff */
[----:B------:R-:W-:-:S13]  /*0bf0*/  ISETP.GT.AND P1, PT, R6, 0x4, PT ;  /* 0x000000040600780c */ /* 0x000fda0003f24270 */
[----:B------:R-:W-:Y:S05]  /*0c00*/  @!P1 BRA `(.L_x_151) ;  /* 0x0000000000209947 */ /* 0x000fea0003800000 */
[C---:B------:R-:W-:Y:S02]  /*0c10*/  FSETP.GT.AND P1, PT, R3.reuse, RZ, PT ;  /* 0x000000ff0300720b */ /* 0x040fe40003f24000 */
[----:B------:R-:W-:Y:S02]  /*0c20*/  PLOP3.LUT P0, PT, PT, PT, PT, 0x8, 0x80 ;  /* 0x000000000080781c */ /* 0x000fe40003f0e170 */
[----:B------:R-:W-:Y:S02]  /*0c30*/  FSEL R3, R3, RZ, !P1 ;  /* 0x000000ff03037208 */ /* 0x000fe40004800000 */
[----:B------:R-:W-:Y:S02]  /*0c40*/  SEL R2, R4, R2, P1 ;  /* 0x0000000204027207 */ /* 0x000fe40000800000 */
[----:B------:R-:W-:-:S04]  /*0c50*/  FSETP.GT.AND P2, PT, R3, RZ, PT ;  /* 0x000000ff0300720b */ /* 0x000fc80003f44000 */
[----:B------:R-:W-:-:S09]  /*0c60*/  FSEL R3, R3, RZ, !P2 ;  /* 0x000000ff03037208 */ /* 0x000fd20005000000 */
[C---:B------:R-:W-:Y:S01]  /*0c70*/  @P2 IADD3 R2, PT, PT, R4.reuse, 0x4, RZ ;  /* 0x0000000404022810 */ /* 0x040fe20007ffe0ff */
[----:B------:R-:W-:-:S07]  /*0c80*/  VIADD R4, R4, 0x8 ;  /* 0x0000000804047836 */ /* 0x000fce0000000000 */
.L_x_151:
[----:B------:R-:W-:-:S13]  /*0c90*/  ISETP.NE.OR P0, PT, R4, R5, P0 ;  /* 0x000000050400720c */ /* 0x000fda0000705670 */
[----:B------:R-:W-:Y:S05]  /*0ca0*/  @!P0 BRA `(.L_x_147) ;  /* 0x0000000000188947 */ /* 0x000fea0003800000 */
.L_x_148:
[----:B------:R-:W-:-:S04]  /*0cb0*/  FSETP.GT.AND P1, PT, R3, RZ, PT ;  /* 0x000000ff0300720b */ /* 0x000fc80003f24000 */
[C---:B------:R-:W-:Y:S02]  /*0cc0*/  SEL R2, R4.reuse, R2, P1 ;  /* 0x0000000204027207 */ /* 0x040fe40000800000 */
[----:B------:R-:W-:Y:S02]  /*0cd0*/  IADD3 R4, PT, PT, R4, 0x4, RZ ;  /* 0x0000000404047810 */ /* 0x000fe40007ffe0ff */
[----:B------:R-:W-:Y:S02]  /*0ce0*/  FSEL R3, R3, RZ, !P1 ;  /* 0x000000ff03037208 */ /* 0x000fe40004800000 */
[----:B------:R-:W-:-:S13]  /*0cf0*/  ISETP.NE.AND P0, PT, R4, R5, PT ;  /* 0x000000050400720c */ /* 0x000fda0003f05270 */
[----:B------:R-:W-:Y:S05]  /*0d00*/  @P0 BRA `(.L_x_148) ;  /* 0xfffffffc00e80947 */ /* 0x000fea000383ffff */
.L_x_147:
[----:B------:R-:W-:-:S09]  /*0d10*/  UISETP.NE.AND UP0, UPT, UR5, URZ, UPT ;  /* 0x000000ff0500728c */ /* 0x000fd2000bf05270 */
[----:B------:R-:W-:Y:S05]  /*0d20*/  BRA.U !UP0, `(.L_x_140) ;  /* 0x0000000108207547 */ /* 0x000fea000b800000 */
[----:B------:R-:W-:-:S05]  /*0d30*/  UMOV UR4, URZ ;  /* 0x000000ff00047c82 */ /* 0x000fca0008000000 */
.L_x_152:
[----:B------:R-:W-:Y:S01]  /*0d40*/  UIADD3 UR4, UPT, UPT, UR4, 0x1, URZ ;  /* 0x0000000104047890 */ /* 0x000fe2000fffe0ff */
[----:B------:R-:W-:-:S03]  /*0d50*/  FSETP.GT.AND P0, PT, R3, RZ, PT ;  /* 0x000000ff0300720b */ /* 0x000fc60003f04000 */
[----:B------:R-:W-:Y:S01]  /*0d60*/  UISETP.NE.AND UP0, UPT, UR4, UR5, UPT ;  /* 0x000000050400728c */ /* 0x000fe2000bf05270 */
[----:B------:R-:W-:Y:S02]  /*0d70*/  SEL R2, R5, R2, P0 ;  /* 0x0000000205027207 */ /* 0x000fe40000000000 */
[----:B------:R-:W-:Y:S02]  /*0d80*/  FSEL R3, R3, RZ, !P0 ;  /* 0x000000ff03037208 */ /* 0x000fe40004000000 */
[----:B------:R-:W-:-:S04]  /*0d90*/  IADD3 R5, PT, PT, R5, 0x1, RZ ;  /* 0x0000000105057810 */ /* 0x000fc80007ffe0ff */
[----:B------:R-:W-:Y:S05]  /*0da0*/  BRA.U UP0, `(.L_x_152) ;  /* 0xfffffffd00e47547 */ /* 0x000fea000b83ffff */
.L_x_140:
[----:B------:R-:W0:Y:S02]  /*0db0*/  LDC.64 R4, c[0x0][0x388] ;  /* 0x0000e200ff047b82 */ /* 0x000e240000000a00 */
[----:B0-----:R-:W-:-:S05]  /*0dc0*/  IMAD.WIDE R4, R0, 0x4, R4 ;  /* 0x0000000400047825 */ /* 0x001fca00078e0204 */
[----:B------:R-:W-:Y:S01]  /*0dd0*/  STG.E desc[UR6][R4.64], R2 ;  /* 0x0000000204007986 */ /* 0x000fe2000c101906 */
[----:B------:R-:W-:Y:S05]  /*0de0*/  EXIT ;  /* 0x000000000000794d */ /* 0x000fea0003800000 */
.L_x_153:
        /* <DEDUP_REMOVED lines=9> */
.L_x_159:


//--------------------- .nv.shared._Z22averageCentroidsKernelPfPdPiii --------------------------
	.section	.nv.shared._Z22averageCentroidsKernelPfPdPiii,"aw",@nobits
	.sectionflags	@""
	.align	16
	.zero		1024


//--------------------- .nv.shared.reserved.0     --------------------------
	.section	.nv.shared.reserved.0,"aw",@nobits
	.weak		__nv_reservedSMEM_offset_0_alias
	.size		__nv_reservedSMEM_offset_0_alias, 0, 64
	.other		__nv_reservedSMEM_offset_0_alias,@"STO_CUDA_RESERVED_SHARED STV_DEFAULT"
__nv_reservedSMEM_offset_0_alias:
	.zero		0
	.zero		64


//--------------------- .nv.shared._Z29computeNewCentroidsKernel_CSRPKfPKiS2_S2_PdPii --------------------------
	.section	.nv.shared._Z29computeNewCentroidsKernel_CSRPKfPKiS2_S2_PdPii,"aw",@nobits
	.sectionflags	@""
	.align	16
	.zero		1024


//--------------------- .nv.shared._Z23assignClusterKernel_CSRPKfPKiS2_S0_Pii --------------------------
	.section	.nv.shared._Z23assignClusterKernel_CSRPKfPKiS2_S0_Pii,"aw",@nobits
	.sectionflags	@""
	.align	16
	.zero		1024


//--------------------- .nv.shared._Z32computeNewCentroidsKernel_SharedPKfPKiPdPiiii --------------------------
	.section	.nv.shared._Z32computeNewCentroidsKernel_SharedPKfPKiPdPiiii,"aw",@nobits
	.sectionflags	@""
	.align	16
	.zero		1024


//--------------------- .nv.shared._Z23assignClusterKernel_SoAPKfPiiii --------------------------
	.section	.nv.shared._Z23assignClusterKernel_SoAPKfPiiii,"aw",@nobits
	.sectionflags	@""
	.align	16
	.zero		1024


//--------------------- .nv.constant0._Z22averageCentroidsKernelPfPdPiii --------------------------
	.section	.nv.constant0._Z22averageCentroidsKernelPfPdPiii,"a",@progbits
	.sectionflags	@""
	.align	4
.nv.constant0._Z22averageCentroidsKernelPfPdPiii:
	.zero		928


//--------------------- .nv.constant0._Z29computeNewCentroidsKernel_CSRPKfPKiS2_S2_PdPii --------------------------
	.section	.nv.constant0._Z29computeNewCentroidsKernel_CSRPKfPKiS2_S2_PdPii,"a",@progbits
	.sectionflags	@""
	.align	4
.nv.constant0._Z29computeNewCentroidsKernel_CSRPKfPKiS2_S2_PdPii:
	.zero		948


//--------------------- .nv.constant0._Z23assignClusterKernel_CSRPKfPKiS2_S0_Pii --------------------------
	.section	.nv.constant0._Z23assignClusterKernel_CSRPKfPKiS2_S0_Pii,"a",@progbits
	.sectionflags	@""
	.align	4
.nv.constant0._Z23assignClusterKernel_CSRPKfPKiS2_S0_Pii:
	.zero		940


//--------------------- .nv.constant0._Z32computeNewCentroidsKernel_SharedPKfPKiPdPiiii --------------------------
	.section	.nv.constant0._Z32computeNewCentroidsKernel_SharedPKfPKiPdPiiii,"a",@progbits
	.sectionflags	@""
	.align	4
.nv.constant0._Z32computeNewCentroidsKernel_SharedPKfPKiPdPiiii:
	.zero		940


//--------------------- .nv.constant0._Z23assignClusterKernel_SoAPKfPiiii --------------------------
	.section	.nv.constant0._Z23assignClusterKernel_SoAPKfPiiii,"a",@progbits
	.sectionflags	@""
	.align	4
.nv.constant0._Z23assignClusterKernel_SoAPKfPiiii:
	.zero		924


//--------------------- SYMBOLS --------------------------

	.type		.nv.reservedSmem.offset0,@object
	.size		.nv.reservedSmem.offset0,0x4
	.type		.nv.reservedSmem.cap,@object
	.size		.nv.reservedSmem.cap,0x4
